// auto-generated by cutlass_sweep.gemm — config: {"arch": "sm_90", "cluster_m": 1, "cluster_n": 1, "dtype": "fp16", "dtype_b": "fp16", "layout": "nt", "stages": 0, "tile_k": 32, "tile_m": 256, "tile_n": 96}
#include "cutlass/cutlass.h"
#include "cutlass/gemm/collective/collective_builder.hpp"
#include "cutlass/gemm/device/gemm_universal_adapter.h"
#include "cutlass/gemm/kernel/gemm_universal.hpp"
#include "cutlass/epilogue/collective/collective_builder.hpp"

using ElemA = cutlass::half_t;
using ElemB = cutlass::half_t;
using ElemCD = cutlass::half_t;
using Acc  = float;
using TileShape    = cute::Shape<cute::_256, cute::_96, cute::_32>;
using ClusterShape = cute::Shape<cute::_1, cute::_1, cute::_1>;

using CollectiveEpilogue = typename cutlass::epilogue::collective::CollectiveBuilder<
    cutlass::arch::Sm90, cutlass::arch::OpClassTensorOp,
    TileShape, ClusterShape,
    cutlass::epilogue::collective::EpilogueTileAuto,
    Acc, Acc,
    ElemCD, cutlass::layout::RowMajor, 128 / cutlass::sizeof_bits<ElemCD>::value,
    ElemCD, cutlass::layout::RowMajor, 128 / cutlass::sizeof_bits<ElemCD>::value,
    cutlass::epilogue::collective::EpilogueScheduleAuto
  >::CollectiveOp;

using CollectiveMainloop = typename cutlass::gemm::collective::CollectiveBuilder<
    cutlass::arch::Sm90, cutlass::arch::OpClassTensorOp,
    ElemA, cutlass::layout::RowMajor, 128 / cutlass::sizeof_bits<ElemA>::value,
    ElemB, cutlass::layout::ColumnMajor, 128 / cutlass::sizeof_bits<ElemB>::value,
    Acc,
    TileShape, ClusterShape,
    cutlass::gemm::collective::StageCountAutoCarveout<static_cast<int>(sizeof(typename CollectiveEpilogue::SharedStorage))>,
    cutlass::gemm::collective::KernelScheduleAuto
  >::CollectiveOp;

using GemmKernel = cutlass::gemm::kernel::GemmUniversal<
    cute::Shape<int,int,int,int>,
    CollectiveMainloop,
    CollectiveEpilogue
>;
using Gemm = cutlass::gemm::device::GemmUniversalAdapter<GemmKernel>;

// Force the device kernel symbol into the cubin without needing a host main.
auto* _anchor = &cutlass::device_kernel<GemmKernel>;


// ===== COMPILED SASS (sm_90a) =====

	.target	sm_90a

	.elftype	@"ET_EXEC"


//--------------------- .note.nv.tkinfo           --------------------------
	.section	.note.nv.tkinfo,"",@"SHT_NOTE"
	.sectionflags	@"SHF_NOTE_NV_TKINFO"
	.tkinfo
        /*0018*/ 	.word	0x00000002
        /*0030*/ 	.string	""
        /*0030*/ 	.string	"ptxas"
        /*0030*/ 	.string	"Cuda compilation tools, release 13.0, V13.0.88"
        /*0030*/ 	.string	"Build cuda_13.0.r13.0/compiler.36424714_0"
        /*0030*/ 	.string	"-arch sm_90a -m 64 "



//--------------------- .note.nv.cuinfo           --------------------------
	.section	.note.nv.cuinfo,"",@"SHT_NOTE"
	.sectionflags	@"SHF_NOTE_NV_CUINFO"
        /*0018*/ 	.short	0x0002
        /*001a*/ 	.short	0x005a
        /*001c*/ 	.short	0x0082
	.zero		2


//--------------------- .nv.info                  --------------------------
	.section	.nv.info,"",@"SHT_CUDA_INFO"
	.align	4


	//----- nvinfo : EIATTR_REGCOUNT
	.align		4
        /*0000*/ 	.byte	0x04, 0x2f
        /*0002*/ 	.short	(.L_15 - .L_14)
	.align		4
.L_14:
        /*0004*/ 	.word	index@(_ZN7cutlass13device_kernelINS_4gemm6kernel13GemmUniversalIN4cute5tupleIJiiiiEEENS1_10collective13CollectiveMmaINS1_34MainloopSm90TmaGmmaWarpSpecializedILi10ENS5_IJNS4_1CILi1EEESB_SB_EEENS1_35KernelTmaWarpSpecializedCooperativeEEENS5_IJNSA_ILi256EEENSA_ILi96EEENSA_ILi32EEEEEENS_6half_tENS5_IJlSB_lEEESJ_SK_NS4_8TiledMMAINS4_8MMA_AtomIJNS4_4SM904GMMA25MMA_64x96x16_F32F16F16_SSILNSO_5MajorE0ELSQ_0ELNSO_7ScaleInE1ELSR_1EEEEEENS4_6LayoutINS5_IJNSA_ILi2EEESB_SB_EEENS5_IJSB_NSA_ILi0EEESX_EEEEENS5_IJNS4_10UnderscoreES10_S10_EEEEENS4_13SM90_TMA_LOADENS4_14ComposedLayoutINS4_7SwizzleILi2ELi4ELi3EEENS4_18smem_ptr_flag_bitsILi16EEENSU_INS5_IJNSA_ILi8EEESH_EEENS5_IJSH_SB_EEEEEEEvNS4_8identityES13_S1D_vS1E_EENS_8epilogue10collective6detail29Sm90TmaWarpSpecializedAdapterINS1H_15DefaultEpilogueISJ_SK_SK_NS1G_6thread17LinearCombinationISJ_Li1EffLNS1L_9ScaleType4KindE0ELNS_15FloatRoundStyleE2ESJ_EENS1_15EpilogueDefaultEEEEEvvEEEEvNT_6ParamsE)
        /*0008*/ 	.word	0x000000a8


	//----- nvinfo : EIATTR_FRAME_SIZE
	.align		4
.L_15:
        /*000c*/ 	.byte	0x04, 0x11
        /*000e*/ 	.short	(.L_17 - .L_16)
	.align		4
.L_16:
        /*0010*/ 	.word	index@(_ZN7cutlass13device_kernelINS_4gemm6kernel13GemmUniversalIN4cute5tupleIJiiiiEEENS1_10collective13CollectiveMmaINS1_34MainloopSm90TmaGmmaWarpSpecializedILi10ENS5_IJNS4_1CILi1EEESB_SB_EEENS1_35KernelTmaWarpSpecializedCooperativeEEENS5_IJNSA_ILi256EEENSA_ILi96EEENSA_ILi32EEEEEENS_6half_tENS5_IJlSB_lEEESJ_SK_NS4_8TiledMMAINS4_8MMA_AtomIJNS4_4SM904GMMA25MMA_64x96x16_F32F16F16_SSILNSO_5MajorE0ELSQ_0ELNSO_7ScaleInE1ELSR_1EEEEEENS4_6LayoutINS5_IJNSA_ILi2EEESB_SB_EEENS5_IJSB_NSA_ILi0EEESX_EEEEENS5_IJNS4_10UnderscoreES10_S10_EEEEENS4_13SM90_TMA_LOADENS4_14ComposedLayoutINS4_7SwizzleILi2ELi4ELi3EEENS4_18smem_ptr_flag_bitsILi16EEENSU_INS5_IJNSA_ILi8EEESH_EEENS5_IJSH_SB_EEEEEEEvNS4_8identityES13_S1D_vS1E_EENS_8epilogue10collective6detail29Sm90TmaWarpSpecializedAdapterINS1H_15DefaultEpilogueISJ_SK_SK_NS1G_6thread17LinearCombinationISJ_Li1EffLNS1L_9ScaleType4KindE0ELNS_15FloatRoundStyleE2ESJ_EENS1_15EpilogueDefaultEEEEEvvEEEEvNT_6ParamsE)
        /*0014*/ 	.word	0x00000000


	//----- nvinfo : EIATTR_MIN_STACK_SIZE
	.align		4
.L_17:
        /*0018*/ 	.byte	0x04, 0x12
        /*001a*/ 	.short	(.L_19 - .L_18)
	.align		4
.L_18:
        /*001c*/ 	.word	index@(_ZN7cutlass13device_kernelINS_4gemm6kernel13GemmUniversalIN4cute5tupleIJiiiiEEENS1_10collective13CollectiveMmaINS1_34MainloopSm90TmaGmmaWarpSpecializedILi10ENS5_IJNS4_1CILi1EEESB_SB_EEENS1_35KernelTmaWarpSpecializedCooperativeEEENS5_IJNSA_ILi256EEENSA_ILi96EEENSA_ILi32EEEEEENS_6half_tENS5_IJlSB_lEEESJ_SK_NS4_8TiledMMAINS4_8MMA_AtomIJNS4_4SM904GMMA25MMA_64x96x16_F32F16F16_SSILNSO_5MajorE0ELSQ_0ELNSO_7ScaleInE1ELSR_1EEEEEENS4_6LayoutINS5_IJNSA_ILi2EEESB_SB_EEENS5_IJSB_NSA_ILi0EEESX_EEEEENS5_IJNS4_10UnderscoreES10_S10_EEEEENS4_13SM90_TMA_LOADENS4_14ComposedLayoutINS4_7SwizzleILi2ELi4ELi3EEENS4_18smem_ptr_flag_bitsILi16EEENSU_INS5_IJNSA_ILi8EEESH_EEENS5_IJSH_SB_EEEEEEEvNS4_8identityES13_S1D_vS1E_EENS_8epilogue10collective6detail29Sm90TmaWarpSpecializedAdapterINS1H_15DefaultEpilogueISJ_SK_SK_NS1G_6thread17LinearCombinationISJ_Li1EffLNS1L_9ScaleType4KindE0ELNS_15FloatRoundStyleE2ESJ_EENS1_15EpilogueDefaultEEEEEvvEEEEvNT_6ParamsE)
        /*0020*/ 	.word	0x00000000
.L_19:


//--------------------- .nv.compat                --------------------------
	.section	.nv.compat,"",@"SHT_CUDA_COMPAT_INFO"
	.align	4
        /*0000*/ 	.byte	0x02, 0x09, 0x01, 0x00, 0x02, 0x02, 0x04, 0x00, 0x02, 0x05, 0x05, 0x00, 0x03, 0x07, 0x01, 0x01
        /*0010*/ 	.byte	0x02, 0x03, 0x01, 0x00, 0x02, 0x06, 0x01, 0x00, 0x04, 0x0b, 0x08, 0x00, 0x00, 0x00, 0x00, 0x00
        /*0020*/ 	.byte	0x00, 0x00, 0x00, 0x00


//--------------------- .nv.info._ZN7cutlass13device_kernelINS_4gemm6kernel13GemmUniversalIN4cute5tupleIJiiiiEEENS1_10collective13CollectiveMmaINS1_34MainloopSm90TmaGmmaWarpSpecializedILi10ENS5_IJNS4_1CILi1EEESB_SB_EEENS1_35KernelTmaWarpSpecializedCooperativeEEENS5_IJNSA_ILi256EEENSA_ILi96EEENSA_ILi32EEEEEENS_6half_tENS5_IJlSB_lEEESJ_SK_NS4_8TiledMMAINS4_8MMA_AtomIJNS4_4SM904GMMA25MMA_64x96x16_F32F16F16_SSILNSO_5MajorE0ELSQ_0ELNSO_7ScaleInE1ELSR_1EEEEEENS4_6LayoutINS5_IJNSA_ILi2EEESB_SB_EEENS5_IJSB_NSA_ILi0EEESX_EEEEENS5_IJNS4_10UnderscoreES10_S10_EEEEENS4_13SM90_TMA_LOADENS4_14ComposedLayoutINS4_7SwizzleILi2ELi4ELi3EEENS4_18smem_ptr_flag_bitsILi16EEENSU_INS5_IJNSA_ILi8EEESH_EEENS5_IJSH_SB_EEEEEEEvNS4_8identityES13_S1D_vS1E_EENS_8epilogue10collective6detail29Sm90TmaWarpSpecializedAdapterINS1H_15DefaultEpilogueISJ_SK_SK_NS1G_6thread17LinearCombinationISJ_Li1EffLNS1L_9ScaleType4KindE0ELNS_15FloatRoundStyleE2ESJ_EENS1_15EpilogueDefaultEEEEEvvEEEEvNT_6ParamsE --------------------------
	.section	.nv.info._ZN7cutlass13device_kernelINS_4gemm6kernel13GemmUniversalIN4cute5tupleIJiiiiEEENS1_10collective13CollectiveMmaINS1_34MainloopSm90TmaGmmaWarpSpecializedILi10ENS5_IJNS4_1CILi1EEESB_SB_EEENS1_35KernelTmaWarpSpecializedCooperativeEEENS5_IJNSA_ILi256EEENSA_ILi96EEENSA_ILi32EEEEEENS_6half_tENS5_IJlSB_lEEESJ_SK_NS4_8TiledMMAINS4_8MMA_AtomIJNS4_4SM904GMMA25MMA_64x96x16_F32F16F16_SSILNSO_5MajorE0ELSQ_0ELNSO_7ScaleInE1ELSR_1EEEEEENS4_6LayoutINS5_IJNSA_ILi2EEESB_SB_EEENS5_IJSB_NSA_ILi0EEESX_EEEEENS5_IJNS4_10UnderscoreES10_S10_EEEEENS4_13SM90_TMA_LOADENS4_14ComposedLayoutINS4_7SwizzleILi2ELi4ELi3EEENS4_18smem_ptr_flag_bitsILi16EEENSU_INS5_IJNSA_ILi8EEESH_EEENS5_IJSH_SB_EEEEEEEvNS4_8identityES13_S1D_vS1E_EENS_8epilogue10collective6detail29Sm90TmaWarpSpecializedAdapterINS1H_15DefaultEpilogueISJ_SK_SK_NS1G_6thread17LinearCombinationISJ_Li1EffLNS1L_9ScaleType4KindE0ELNS_15FloatRoundStyleE2ESJ_EENS1_15EpilogueDefaultEEEEEvvEEEEvNT_6ParamsE,"",@"SHT_CUDA_INFO"
	.sectionflags	@""
	.align	4


	//----- nvinfo : EIATTR_CUDA_API_VERSION
	.align		4
        /*0000*/ 	.byte	0x04, 0x37
        /*0002*/ 	.short	(.L_21 - .L_20)
.L_20:
        /*0004*/ 	.word	0x00000082


	//----- nvinfo : EIATTR_KPARAM_INFO
	.align		4
.L_21:
        /*0008*/ 	.byte	0x04, 0x17
        /*000a*/ 	.short	(.L_23 - .L_22)
.L_22:
        /*000c*/ 	.word	0x00000000
        /*0010*/ 	.short	0x0000
        /*0012*/ 	.short	0x0070
        /*0014*/ 	.byte	0x00, 0xf0, 0x01, 0x10


	//----- nvinfo : EIATTR_SPARSE_MMA_MASK
	.align		4
.L_23:
        /*0018*/ 	.byte	0x03, 0x50
        /*001a*/ 	.short	0x0000


	//----- nvinfo : EIATTR_MAXREG_COUNT
	.align		4
        /*001c*/ 	.byte	0x03, 0x1b
        /*001e*/ 	.short	0x00a8


	//----- nvinfo : EIATTR_NUM_BARRIERS
	.align		4
        /*0020*/ 	.byte	0x02, 0x4c
        /*0022*/ 	.byte	0x01
	.zero		1


	//----- nvinfo : EIATTR_EXTERNS
	.align		4
        /*0024*/ 	.byte	0x04, 0x0f
        /*0026*/ 	.short	(.L_25 - .L_24)


	//   ....[0]....
	.align		4
.L_24:
        /*0028*/ 	.word	index@(__assertfail)


	//----- nvinfo : EIATTR_MERCURY_ISA_VERSION
	.align		4
.L_25:
        /*002c*/ 	.byte	0x03, 0x5f
        /*002e*/ 	.short	0x0101


	//----- nvinfo : EIATTR_INT_WARP_WIDE_INSTR_OFFSETS
	.align		4
        /*0030*/ 	.byte	0x04, 0x31
        /*0032*/ 	.short	(.L_27 - .L_26)


	//   ....[0]....
.L_26:
        /*0034*/ 	.word	0x000004a0


	//   ....[1]....
        /*0038*/ 	.word	0x000004d0


	//   ....[2]....
        /*003c*/ 	.word	0x000005b0


	//----- nvinfo : EIATTR_COOP_GROUP_MASK_REGIDS
	.align		4
.L_27:
        /*0040*/ 	.byte	0x04, 0x29
        /*0042*/ 	.short	(.L_29 - .L_28)


	//   ....[0]....
.L_28:
        /*0044*/ 	.word	0xffffffff


	//   ....[1]....
        /*0048*/ 	.word	0xffffffff


	//   ....[2]....
        /*004c*/ 	.word	0xffffffff


	//   ....[3]....
        /*0050*/ 	.word	0xffffffff


	//   ....[4]....
        /*0054*/ 	.word	0xffffffff


	//----- nvinfo : EIATTR_COOP_GROUP_INSTR_OFFSETS
	.align		4
.L_29:
        /*0058*/ 	.byte	0x04, 0x28
        /*005a*/ 	.short	(.L_31 - .L_30)


	//   ....[0]....
.L_30:
        /*005c*/ 	.word	0x00000060


	//   ....[1]....
        /*0060*/ 	.word	0x00000070


	//   ....[2]....
        /*0064*/ 	.word	0x00000130


	//   ....[3]....
        /*0068*/ 	.word	0x000003b0


	//   ....[4]....
        /*006c*/ 	.word	0x00001060


	//----- nvinfo : EIATTR_REG_RECONFIG
	.align		4
.L_31:
        /*0070*/ 	.byte	0x01, 0x54
	.zero		2


	//----- nvinfo : EIATTR_SYSCALL_OFFSETS
	.align		4
        /*0074*/ 	.byte	0x04, 0x46
        /*0076*/ 	.short	(.L_33 - .L_32)


	//   ....[0]....
.L_32:
        /*0078*/ 	.word	0x00001220


	//----- nvinfo : EIATTR_MBARRIER_INSTR_OFFSETS
	.align		4
.L_33:
        /*007c*/ 	.byte	0x04, 0x39
        /*007e*/ 	.short	(.L_35 - .L_34)


	//   ....[0]....
.L_34:
        /*0080*/ 	.word	0x00000250
        /*0084*/ 	.word	0x000000ff
        /*0088*/ 	.word	0x00000000
        /*008c*/ 	.short	0x0100
        /*008e*/ 	.byte	0x08
	.zero		1


	//   ....[1]....
        /*0090*/ 	.word	0x00000260
        /*0094*/ 	.word	0x000000ff
        /*0098*/ 	.word	0x00000050
        /*009c*/ 	.short	0x0100
        /*009e*/ 	.byte	0x08
	.zero		1


	//   ....[2]....
        /*00a0*/ 	.word	0x00000270
        /*00a4*/ 	.word	0x000000ff
        /*00a8*/ 	.word	0x00000008
        /*00ac*/ 	.short	0x0100
        /*00ae*/ 	.byte	0x08
	.zero		1


	//   ....[3]....
        /*00b0*/ 	.word	0x00000280
        /*00b4*/ 	.word	0x000000ff
        /*00b8*/ 	.word	0x00000058
        /*00bc*/ 	.short	0x0100
        /*00be*/ 	.byte	0x08
	.zero		1


	//   ....[4]....
        /*00c0*/ 	.word	0x00000290
        /*00c4*/ 	.word	0x000000ff
        /*00c8*/ 	.word	0x00000010
        /*00cc*/ 	.short	0x0100
        /*00ce*/ 	.byte	0x08
	.zero		1


	//   ....[5]....
        /*00d0*/ 	.word	0x000002a0
        /*00d4*/ 	.word	0x000000ff
        /*00d8*/ 	.word	0x00000060
        /*00dc*/ 	.short	0x0100
        /*00de*/ 	.byte	0x08
	.zero		1


	//   ....[6]....
        /*00e0*/ 	.word	0x000002b0
        /*00e4*/ 	.word	0x000000ff
        /*00e8*/ 	.word	0x00000018
        /*00ec*/ 	.short	0x0100
        /*00ee*/ 	.byte	0x08
	.zero		1


	//   ....[7]....
        /*00f0*/ 	.word	0x000002c0
        /*00f4*/ 	.word	0x000000ff
        /*00f8*/ 	.word	0x00000068
        /*00fc*/ 	.short	0x0100
        /*00fe*/ 	.byte	0x08
	.zero		1


	//   ....[8]....
        /*0100*/ 	.word	0x000002d0
        /*0104*/ 	.word	0x000000ff
        /*0108*/ 	.word	0x00000020
        /*010c*/ 	.short	0x0100
        /*010e*/ 	.byte	0x08
	.zero		1


	//   ....[9]....
        /*0110*/ 	.word	0x000002e0
        /*0114*/ 	.word	0x000000ff
        /*0118*/ 	.word	0x00000070
        /*011c*/ 	.short	0x0100
        /*011e*/ 	.byte	0x08
	.zero		1


	//   ....[10]....
        /*0120*/ 	.word	0x000002f0
        /*0124*/ 	.word	0x000000ff
        /*0128*/ 	.word	0x00000028
        /*012c*/ 	.short	0x0100
        /*012e*/ 	.byte	0x08
	.zero		1


	//   ....[11]....
        /*0130*/ 	.word	0x00000300
        /*0134*/ 	.word	0x000000ff
        /*0138*/ 	.word	0x00000078
        /*013c*/ 	.short	0x0100
        /*013e*/ 	.byte	0x08
	.zero		1


	//   ....[12]....
        /*0140*/ 	.word	0x00000310
        /*0144*/ 	.word	0x000000ff
        /*0148*/ 	.word	0x00000030
        /*014c*/ 	.short	0x0100
        /*014e*/ 	.byte	0x08
	.zero		1


	//   ....[13]....
        /*0150*/ 	.word	0x00000320
        /*0154*/ 	.word	0x000000ff
        /*0158*/ 	.word	0x00000080
        /*015c*/ 	.short	0x0100
        /*015e*/ 	.byte	0x08
	.zero		1


	//   ....[14]....
        /*0160*/ 	.word	0x00000330
        /*0164*/ 	.word	0x000000ff
        /*0168*/ 	.word	0x00000038
        /*016c*/ 	.short	0x0100
        /*016e*/ 	.byte	0x08
	.zero		1


	//   ....[15]....
        /*0170*/ 	.word	0x00000340
        /*0174*/ 	.word	0x000000ff
        /*0178*/ 	.word	0x00000088
        /*017c*/ 	.short	0x0100
        /*017e*/ 	.byte	0x08
	.zero		1


	//   ....[16]....
        /*0180*/ 	.word	0x00000350
        /*0184*/ 	.word	0x000000ff
        /*0188*/ 	.word	0x00000040
        /*018c*/ 	.short	0x0100
        /*018e*/ 	.byte	0x08
	.zero		1


	//   ....[17]....
        /*0190*/ 	.word	0x00000360
        /*0194*/ 	.word	0x000000ff
        /*0198*/ 	.word	0x00000090
        /*019c*/ 	.short	0x0100
        /*019e*/ 	.byte	0x08
	.zero		1


	//   ....[18]....
        /*01a0*/ 	.word	0x00000370
        /*01a4*/ 	.word	0x000000ff
        /*01a8*/ 	.word	0x00000048
        /*01ac*/ 	.short	0x0100
        /*01ae*/ 	.byte	0x08
	.zero		1


	//   ....[19]....
        /*01b0*/ 	.word	0x00000380
        /*01b4*/ 	.word	0x000000ff
        /*01b8*/ 	.word	0x00000098
        /*01bc*/ 	.short	0x0100
        /*01be*/ 	.byte	0x08
	.zero		1


	//   ....[20]....
        /*01c0*/ 	.word	0x00000620
        /*01c4*/ 	.word	0x000000ff
        /*01c8*/ 	.word	0x000000b0
        /*01cc*/ 	.short	0x0100
        /*01ce*/ 	.byte	0x06
	.zero		1


	//   ....[21]....
        /*01d0*/ 	.word	0x00000680
        /*01d4*/ 	.word	0x000000ff
        /*01d8*/ 	.word	0x000000b8
        /*01dc*/ 	.short	0x0100
        /*01de*/ 	.byte	0x06
	.zero		1


	//   ....[22]....
        /*01e0*/ 	.word	0x000012a0
        /*01e4*/ 	.word	0x00000003
        /*01e8*/ 	.word	0x00000000
        /*01ec*/ 	.short	0x010a
        /*01ee*/ 	.byte	0x3f
	.zero		1


	//   ....[23]....
        /*01f0*/ 	.word	0x000012e0
        /*01f4*/ 	.word	0x00000003
        /*01f8*/ 	.word	0x00000000
        /*01fc*/ 	.short	0x010a
        /*01fe*/ 	.byte	0x3f
	.zero		1


	//   ....[24]....
        /*0200*/ 	.word	0x00001640
        /*0204*/ 	.word	0x000000ff
        /*0208*/ 	.word	0x00000000
        /*020c*/ 	.short	0x010a
        /*020e*/ 	.byte	0x08
	.zero		1


	//   ....[25]....
        /*0210*/ 	.word	0x00001680
        /*0214*/ 	.word	0x000000ff
        /*0218*/ 	.word	0x00000000
        /*021c*/ 	.short	0x010a
        /*021e*/ 	.byte	0x08
	.zero		1


	//   ....[26]....
        /*0220*/ 	.word	0x000018a0
        /*0224*/ 	.word	0x000000ff
        /*0228*/ 	.word	0x00000000
        /*022c*/ 	.short	0x0101
        /*022e*/ 	.byte	0x08
	.zero		1


	//   ....[27]....
        /*0230*/ 	.word	0x00001aa0
        /*0234*/ 	.word	0x000000ff
        /*0238*/ 	.word	0x00000000
        /*023c*/ 	.short	0x0101
        /*023e*/ 	.byte	0x06
	.zero		1


	//   ....[28]....
        /*0240*/ 	.word	0x00009b00
        /*0244*/ 	.word	0x0000000e
        /*0248*/ 	.word	0x00000050
        /*024c*/ 	.short	0x010a
        /*024e*/ 	.byte	0x3f
	.zero		1


	//   ....[29]....
        /*0250*/ 	.word	0x00009e80
        /*0254*/ 	.word	0x00000006
        /*0258*/ 	.word	0x000000b8
        /*025c*/ 	.short	0x0101
        /*025e*/ 	.byte	0x3f
	.zero		1


	//   ....[30]....
        /*0260*/ 	.word	0x0000a5b0
        /*0264*/ 	.word	0x00000007
        /*0268*/ 	.word	0x00000000
        /*026c*/ 	.short	0x010a
        /*026e*/ 	.byte	0x3f
	.zero		1


	//   ....[31]....
        /*0270*/ 	.word	0x0000a630
        /*0274*/ 	.word	0x00000009
        /*0278*/ 	.word	0x00000000
        /*027c*/ 	.short	0x010a
        /*027e*/ 	.byte	0x3f
	.zero		1


	//   ....[32]....
        /*0280*/ 	.word	0x0000a6c0
        /*0284*/ 	.word	0x00000006
        /*0288*/ 	.word	0x00000000
        /*028c*/ 	.short	0x010a
        /*028e*/ 	.byte	0x3f
	.zero		1


	//   ....[33]....
        /*0290*/ 	.word	0x0000a750
        /*0294*/ 	.word	0x00000009
        /*0298*/ 	.word	0x00000000
        /*029c*/ 	.short	0x010a
        /*029e*/ 	.byte	0x3f
	.zero		1


	//   ....[34]....
        /*02a0*/ 	.word	0x0000a7e0
        /*02a4*/ 	.word	0x00000006
        /*02a8*/ 	.word	0x00000000
        /*02ac*/ 	.short	0x010a
        /*02ae*/ 	.byte	0x3f
	.zero		1


	//   ....[35]....
        /*02b0*/ 	.word	0x0000a870
        /*02b4*/ 	.word	0x00000009
        /*02b8*/ 	.word	0x00000000
        /*02bc*/ 	.short	0x010a
        /*02be*/ 	.byte	0x3f
	.zero		1


	//   ....[36]....
        /*02c0*/ 	.word	0x0000a900
        /*02c4*/ 	.word	0x00000006
        /*02c8*/ 	.word	0x00000000
        /*02cc*/ 	.short	0x010a
        /*02ce*/ 	.byte	0x3f
	.zero		1


	//   ....[37]....
        /*02d0*/ 	.word	0x0000a990
        /*02d4*/ 	.word	0x00000009
        /*02d8*/ 	.word	0x00000000
        /*02dc*/ 	.short	0x010a
        /*02de*/ 	.byte	0x3f
	.zero		1


	//   ....[38]....
        /*02e0*/ 	.word	0x0000aa20
        /*02e4*/ 	.word	0x00000006
        /*02e8*/ 	.word	0x00000000
        /*02ec*/ 	.short	0x010a
        /*02ee*/ 	.byte	0x3f
	.zero		1


	//   ....[39]....
        /*02f0*/ 	.word	0x0000aab0
        /*02f4*/ 	.word	0x00000003
        /*02f8*/ 	.word	0x00000000
        /*02fc*/ 	.short	0x010a
        /*02fe*/ 	.byte	0x3f
	.zero		1


	//   ....[40]....
        /*0300*/ 	.word	0x0000ab10
        /*0304*/ 	.word	0x00000003
        /*0308*/ 	.word	0x00000000
        /*030c*/ 	.short	0x010a
        /*030e*/ 	.byte	0x3f
	.zero		1


	//   ....[41]....
        /*0310*/ 	.word	0x0000ab70
        /*0314*/ 	.word	0x00000004
        /*0318*/ 	.word	0x00000000
        /*031c*/ 	.short	0x010a
        /*031e*/ 	.byte	0x3f
	.zero		1


	//   ....[42]....
        /*0320*/ 	.word	0x0000ac40
        /*0324*/ 	.word	0x0000000e
        /*0328*/ 	.word	0x00000050
        /*032c*/ 	.short	0x010a
        /*032e*/ 	.byte	0x3f
	.zero		1


	//   ....[43]....
        /*0330*/ 	.word	0x0000ad10
        /*0334*/ 	.word	0x00000007
        /*0338*/ 	.word	0x00000000
        /*033c*/ 	.short	0x010a
        /*033e*/ 	.byte	0x3f
	.zero		1


	//   ....[44]....
        /*0340*/ 	.word	0x0000ad60
        /*0344*/ 	.word	0x00000009
        /*0348*/ 	.word	0x00000000
        /*034c*/ 	.short	0x010a
        /*034e*/ 	.byte	0x3f
	.zero		1


	//   ....[45]....
        /*0350*/ 	.word	0x0000adb0
        /*0354*/ 	.word	0x00000006
        /*0358*/ 	.word	0x00000000
        /*035c*/ 	.short	0x010a
        /*035e*/ 	.byte	0x3f
	.zero		1


	//   ....[46]....
        /*0360*/ 	.word	0x0000ae00
        /*0364*/ 	.word	0x00000009
        /*0368*/ 	.word	0x00000000
        /*036c*/ 	.short	0x010a
        /*036e*/ 	.byte	0x3f
	.zero		1


	//   ....[47]....
        /*0370*/ 	.word	0x0000ae50
        /*0374*/ 	.word	0x00000006
        /*0378*/ 	.word	0x00000000
        /*037c*/ 	.short	0x010a
        /*037e*/ 	.byte	0x3f
	.zero		1


	//   ....[48]....
        /*0380*/ 	.word	0x0000aea0
        /*0384*/ 	.word	0x00000009
        /*0388*/ 	.word	0x00000000
        /*038c*/ 	.short	0x010a
        /*038e*/ 	.byte	0x3f
	.zero		1


	//   ....[49]....
        /*0390*/ 	.word	0x0000aef0
        /*0394*/ 	.word	0x00000006
        /*0398*/ 	.word	0x00000000
        /*039c*/ 	.short	0x010a
        /*039e*/ 	.byte	0x3f
	.zero		1


	//   ....[50]....
        /*03a0*/ 	.word	0x0000af40
        /*03a4*/ 	.word	0x00000009
        /*03a8*/ 	.word	0x00000000
        /*03ac*/ 	.short	0x010a
        /*03ae*/ 	.byte	0x3f
	.zero		1


	//   ....[51]....
        /*03b0*/ 	.word	0x0000af90
        /*03b4*/ 	.word	0x00000006
        /*03b8*/ 	.word	0x00000000
        /*03bc*/ 	.short	0x010a
        /*03be*/ 	.byte	0x3f
	.zero		1


	//----- nvinfo : EIATTR_NUM_MBARRIERS
	.align		4
.L_35:
        /*03c0*/ 	.byte	0x03, 0x38
        /*03c2*/ 	.short	0x0016


	//----- nvinfo : EIATTR_EXIT_INSTR_OFFSETS
	.align		4
        /*03c4*/ 	.byte	0x04, 0x1c
        /*03c6*/ 	.short	(.L_37 - .L_36)


	//   ....[0]....
.L_36:
        /*03c8*/ 	.word	0x000006d0


	//   ....[1]....
        /*03cc*/ 	.word	0x00000f90


	//   ....[2]....
        /*03d0*/ 	.word	0x00009170


	//   ....[3]....
        /*03d4*/ 	.word	0x000097a0


	//   ....[4]....
        /*03d8*/ 	.word	0x0000ab00


	//----- nvinfo : EIATTR_MAX_THREADS
	.align		4
.L_37:
        /*03dc*/ 	.byte	0x04, 0x05
        /*03de*/ 	.short	(.L_39 - .L_38)
.L_38:
        /*03e0*/ 	.word	0x00000180
        /*03e4*/ 	.word	0x00000001
        /*03e8*/ 	.word	0x00000001


	//----- nvinfo : EIATTR_CRS_STACK_SIZE
	.align		4
.L_39:
        /*03ec*/ 	.byte	0x04, 0x1e
        /*03ee*/ 	.short	(.L_41 - .L_40)
.L_40:
        /*03f0*/ 	.word	0x00000000


	//----- nvinfo : EIATTR_CBANK_PARAM_SIZE
	.align		4
.L_41:
        /*03f4*/ 	.byte	0x03, 0x19
        /*03f6*/ 	.short	0x0470


	//----- nvinfo : EIATTR_PARAM_CBANK
	.align		4
        /*03f8*/ 	.byte	0x04, 0x0a
        /*03fa*/ 	.short	(.L_43 - .L_42)
	.align		4
.L_42:
        /*03fc*/ 	.word	index@(.nv.constant0._ZN7cutlass13device_kernelINS_4gemm6kernel13GemmUniversalIN4cute5tupleIJiiiiEEENS1_10collective13CollectiveMmaINS1_34MainloopSm90TmaGmmaWarpSpecializedILi10ENS5_IJNS4_1CILi1EEESB_SB_EEENS1_35KernelTmaWarpSpecializedCooperativeEEENS5_IJNSA_ILi256EEENSA_ILi96EEENSA_ILi32EEEEEENS_6half_tENS5_IJlSB_lEEESJ_SK_NS4_8TiledMMAINS4_8MMA_AtomIJNS4_4SM904GMMA25MMA_64x96x16_F32F16F16_SSILNSO_5MajorE0ELSQ_0ELNSO_7ScaleInE1ELSR_1EEEEEENS4_6LayoutINS5_IJNSA_ILi2EEESB_SB_EEENS5_IJSB_NSA_ILi0EEESX_EEEEENS5_IJNS4_10UnderscoreES10_S10_EEEEENS4_13SM90_TMA_LOADENS4_14ComposedLayoutINS4_7SwizzleILi2ELi4ELi3EEENS4_18smem_ptr_flag_bitsILi16EEENSU_INS5_IJNSA_ILi8EEESH_EEENS5_IJSH_SB_EEEEEEEvNS4_8identityES13_S1D_vS1E_EENS_8epilogue10collective6detail29Sm90TmaWarpSpecializedAdapterINS1H_15DefaultEpilogueISJ_SK_SK_NS1G_6thread17LinearCombinationISJ_Li1EffLNS1L_9ScaleType4KindE0ELNS_15FloatRoundStyleE2ESJ_EENS1_15EpilogueDefaultEEEEEvvEEEEvNT_6ParamsE)
        /*0400*/ 	.short	0x0210
        /*0402*/ 	.short	0x0470


	//----- nvinfo : EIATTR_SW_WAR
	.align		4
.L_43:
        /*0404*/ 	.byte	0x04, 0x36
        /*0406*/ 	.short	(.L_45 - .L_44)
.L_44:
        /*0408*/ 	.word	0x00000008
.L_45:


//--------------------- .nv.callgraph             --------------------------
	.section	.nv.callgraph,"",@"SHT_CUDA_CALLGRAPH"
	.align	4
	.sectionentsize	8
	.align		4
        /*0000*/ 	.word	0x00000000
	.align		4
        /*0004*/ 	.word	0xffffffff
	.align		4
        /*0008*/ 	.word	index@(_ZN7cutlass13device_kernelINS_4gemm6kernel13GemmUniversalIN4cute5tupleIJiiiiEEENS1_10collective13CollectiveMmaINS1_34MainloopSm90TmaGmmaWarpSpecializedILi10ENS5_IJNS4_1CILi1EEESB_SB_EEENS1_35KernelTmaWarpSpecializedCooperativeEEENS5_IJNSA_ILi256EEENSA_ILi96EEENSA_ILi32EEEEEENS_6half_tENS5_IJlSB_lEEESJ_SK_NS4_8TiledMMAINS4_8MMA_AtomIJNS4_4SM904GMMA25MMA_64x96x16_F32F16F16_SSILNSO_5MajorE0ELSQ_0ELNSO_7ScaleInE1ELSR_1EEEEEENS4_6LayoutINS5_IJNSA_ILi2EEESB_SB_EEENS5_IJSB_NSA_ILi0EEESX_EEEEENS5_IJNS4_10UnderscoreES10_S10_EEEEENS4_13SM90_TMA_LOADENS4_14ComposedLayoutINS4_7SwizzleILi2ELi4ELi3EEENS4_18smem_ptr_flag_bitsILi16EEENSU_INS5_IJNSA_ILi8EEESH_EEENS5_IJSH_SB_EEEEEEEvNS4_8identityES13_S1D_vS1E_EENS_8epilogue10collective6detail29Sm90TmaWarpSpecializedAdapterINS1H_15DefaultEpilogueISJ_SK_SK_NS1G_6thread17LinearCombinationISJ_Li1EffLNS1L_9ScaleType4KindE0ELNS_15FloatRoundStyleE2ESJ_EENS1_15EpilogueDefaultEEEEEvvEEEEvNT_6ParamsE)
	.align		4
        /*000c*/ 	.word	index@(__assertfail)
	.align		4
        /*0010*/ 	.word	0x00000000
	.align		4
        /*0014*/ 	.word	0xfffffffe
	.align		4
        /*0018*/ 	.word	0x00000000
	.align		4
        /*001c*/ 	.word	0xfffffffd
	.align		4
        /*0020*/ 	.word	0x00000000
	.align		4
        /*0024*/ 	.word	0xfffffffc


//--------------------- .nv.constant4             --------------------------
	.section	.nv.constant4,"a",@progbits
	.align	8
	.align		8
.nv.constant4:
        /*0000*/ 	.dword	__assertfail
	.align		8
        /*0008*/ 	.dword	__unnamed_1
	.align		8
        /*0010*/ 	.dword	_ZN39_INTERNAL_201715d5_4_k_cu_c43154b6_68264cuda3std3__45__cpo5beginE
	.align		8
        /*0018*/ 	.dword	_ZN39_INTERNAL_201715d5_4_k_cu_c43154b6_68264cuda3std3__45__cpo3endE
	.align		8
        /*0020*/ 	.dword	_ZN39_INTERNAL_201715d5_4_k_cu_c43154b6_68264cuda3std3__45__cpo6cbeginE
	.align		8
        /*0028*/ 	.dword	_ZN39_INTERNAL_201715d5_4_k_cu_c43154b6_68264cuda3std3__45__cpo4cendE
	.align		8
        /*0030*/ 	.dword	_ZN39_INTERNAL_201715d5_4_k_cu_c43154b6_68264cuda3std3__441_GLOBAL__N__201715d5_4_k_cu_c43154b6_68266ignoreE
	.align		8
        /*0038*/ 	.dword	_ZN39_INTERNAL_201715d5_4_k_cu_c43154b6_68264cuda3std3__419piecewise_constructE
	.align		8
        /*0040*/ 	.dword	_ZN39_INTERNAL_201715d5_4_k_cu_c43154b6_68264cuda3std3__48in_placeE
	.align		8
        /*0048*/ 	.dword	_ZN39_INTERNAL_201715d5_4_k_cu_c43154b6_68264cuda3std6ranges3__45__cpo4swapE
	.align		8
        /*0050*/ 	.dword	_ZN39_INTERNAL_201715d5_4_k_cu_c43154b6_68264cuda3std6ranges3__45__cpo9iter_moveE
	.align		8
        /*0058*/ 	.dword	_ZN39_INTERNAL_201715d5_4_k_cu_c43154b6_68264cute7productE
	.align		8
        /*0060*/ 	.dword	_ZN39_INTERNAL_201715d5_4_k_cu_c43154b6_68264cute1_E
	.align		8
        /*0068*/ 	.dword	$str$22
	.align		8
        /*0070*/ 	.dword	$str$23


//--------------------- .text._ZN7cutlass13device_kernelINS_4gemm6kernel13GemmUniversalIN4cute5tupleIJiiiiEEENS1_10collective13CollectiveMmaINS1_34MainloopSm90TmaGmmaWarpSpecializedILi10ENS5_IJNS4_1CILi1EEESB_SB_EEENS1_35KernelTmaWarpSpecializedCooperativeEEENS5_IJNSA_ILi256EEENSA_ILi96EEENSA_ILi32EEEEEENS_6half_tENS5_IJlSB_lEEESJ_SK_NS4_8TiledMMAINS4_8MMA_AtomIJNS4_4SM904GMMA25MMA_64x96x16_F32F16F16_SSILNSO_5MajorE0ELSQ_0ELNSO_7ScaleInE1ELSR_1EEEEEENS4_6LayoutINS5_IJNSA_ILi2EEESB_SB_EEENS5_IJSB_NSA_ILi0EEESX_EEEEENS5_IJNS4_10UnderscoreES10_S10_EEEEENS4_13SM90_TMA_LOADENS4_14ComposedLayoutINS4_7SwizzleILi2ELi4ELi3EEENS4_18smem_ptr_flag_bitsILi16EEENSU_INS5_IJNSA_ILi8EEESH_EEENS5_IJSH_SB_EEEEEEEvNS4_8identityES13_S1D_vS1E_EENS_8epilogue10collective6detail29Sm90TmaWarpSpecializedAdapterINS1H_15DefaultEpilogueISJ_SK_SK_NS1G_6thread17LinearCombinationISJ_Li1EffLNS1L_9ScaleType4KindE0ELNS_15FloatRoundStyleE2ESJ_EENS1_15EpilogueDefaultEEEEEvvEEEEvNT_6ParamsE --------------------------
	.section	.text._ZN7cutlass13device_kernelINS_4gemm6kernel13GemmUniversalIN4cute5tupleIJiiiiEEENS1_10collective13CollectiveMmaINS1_34MainloopSm90TmaGmmaWarpSpecializedILi10ENS5_IJNS4_1CILi1EEESB_SB_EEENS1_35KernelTmaWarpSpecializedCooperativeEEENS5_IJNSA_ILi256EEENSA_ILi96EEENSA_ILi32EEEEEENS_6half_tENS5_IJlSB_lEEESJ_SK_NS4_8TiledMMAINS4_8MMA_AtomIJNS4_4SM904GMMA25MMA_64x96x16_F32F16F16_SSILNSO_5MajorE0ELSQ_0ELNSO_7ScaleInE1ELSR_1EEEEEENS4_6LayoutINS5_IJNSA_ILi2EEESB_SB_EEENS5_IJSB_NSA_ILi0EEESX_EEEEENS5_IJNS4_10UnderscoreES10_S10_EEEEENS4_13SM90_TMA_LOADENS4_14ComposedLayoutINS4_7SwizzleILi2ELi4ELi3EEENS4_18smem_ptr_flag_bitsILi16EEENSU_INS5_IJNSA_ILi8EEESH_EEENS5_IJSH_SB_EEEEEEEvNS4_8identityES13_S1D_vS1E_EENS_8epilogue10collective6detail29Sm90TmaWarpSpecializedAdapterINS1H_15DefaultEpilogueISJ_SK_SK_NS1G_6thread17LinearCombinationISJ_Li1EffLNS1L_9ScaleType4KindE0ELNS_15FloatRoundStyleE2ESJ_EENS1_15EpilogueDefaultEEEEEvvEEEEvNT_6ParamsE,"ax",@progbits
	.align	128
.text._ZN7cutlass13device_kernelINS_4gemm6kernel13GemmUniversalIN4cute5tupleIJiiiiEEENS1_10collective13CollectiveMmaINS1_34MainloopSm90TmaGmmaWarpSpecializedILi10ENS5_IJNS4_1CILi1EEESB_SB_EEENS1_35KernelTmaWarpSpecializedCooperativeEEENS5_IJNSA_ILi256EEENSA_ILi96EEENSA_ILi32EEEEEENS_6half_tENS5_IJlSB_lEEESJ_SK_NS4_8TiledMMAINS4_8MMA_AtomIJNS4_4SM904GMMA25MMA_64x96x16_F32F16F16_SSILNSO_5MajorE0ELSQ_0ELNSO_7ScaleInE1ELSR_1EEEEEENS4_6LayoutINS5_IJNSA_ILi2EEESB_SB_EEENS5_IJSB_NSA_ILi0EEESX_EEEEENS5_IJNS4_10UnderscoreES10_S10_EEEEENS4_13SM90_TMA_LOADENS4_14ComposedLayoutINS4_7SwizzleILi2ELi4ELi3EEENS4_18smem_ptr_flag_bitsILi16EEENSU_INS5_IJNSA_ILi8EEESH_EEENS5_IJSH_SB_EEEEEEEvNS4_8identityES13_S1D_vS1E_EENS_8epilogue10collective6detail29Sm90TmaWarpSpecializedAdapterINS1H_15DefaultEpilogueISJ_SK_SK_NS1G_6thread17LinearCombinationISJ_Li1EffLNS1L_9ScaleType4KindE0ELNS_15FloatRoundStyleE2ESJ_EENS1_15EpilogueDefaultEEEEEvvEEEEvNT_6ParamsE:
        .type           _ZN7cutlass13device_kernelINS_4gemm6kernel13GemmUniversalIN4cute5tupleIJiiiiEEENS1_10collective13CollectiveMmaINS1_34MainloopSm90TmaGmmaWarpSpecializedILi10ENS5_IJNS4_1CILi1EEESB_SB_EEENS1_35KernelTmaWarpSpecializedCooperativeEEENS5_IJNSA_ILi256EEENSA_ILi96EEENSA_ILi32EEEEEENS_6half_tENS5_IJlSB_lEEESJ_SK_NS4_8TiledMMAINS4_8MMA_AtomIJNS4_4SM904GMMA25MMA_64x96x16_F32F16F16_SSILNSO_5MajorE0ELSQ_0ELNSO_7ScaleInE1ELSR_1EEEEEENS4_6LayoutINS5_IJNSA_ILi2EEESB_SB_EEENS5_IJSB_NSA_ILi0EEESX_EEEEENS5_IJNS4_10UnderscoreES10_S10_EEEEENS4_13SM90_TMA_LOADENS4_14ComposedLayoutINS4_7SwizzleILi2ELi4ELi3EEENS4_18smem_ptr_flag_bitsILi16EEENSU_INS5_IJNSA_ILi8EEESH_EEENS5_IJSH_SB_EEEEEEEvNS4_8identityES13_S1D_vS1E_EENS_8epilogue10collective6detail29Sm90TmaWarpSpecializedAdapterINS1H_15DefaultEpilogueISJ_SK_SK_NS1G_6thread17LinearCombinationISJ_Li1EffLNS1L_9ScaleType4KindE0ELNS_15FloatRoundStyleE2ESJ_EENS1_15EpilogueDefaultEEEEEvvEEEEvNT_6ParamsE,@function
        .size           _ZN7cutlass13device_kernelINS_4gemm6kernel13GemmUniversalIN4cute5tupleIJiiiiEEENS1_10collective13CollectiveMmaINS1_34MainloopSm90TmaGmmaWarpSpecializedILi10ENS5_IJNS4_1CILi1EEESB_SB_EEENS1_35KernelTmaWarpSpecializedCooperativeEEENS5_IJNSA_ILi256EEENSA_ILi96EEENSA_ILi32EEEEEENS_6half_tENS5_IJlSB_lEEESJ_SK_NS4_8TiledMMAINS4_8MMA_AtomIJNS4_4SM904GMMA25MMA_64x96x16_F32F16F16_SSILNSO_5MajorE0ELSQ_0ELNSO_7ScaleInE1ELSR_1EEEEEENS4_6LayoutINS5_IJNSA_ILi2EEESB_SB_EEENS5_IJSB_NSA_ILi0EEESX_EEEEENS5_IJNS4_10UnderscoreES10_S10_EEEEENS4_13SM90_TMA_LOADENS4_14ComposedLayoutINS4_7SwizzleILi2ELi4ELi3EEENS4_18smem_ptr_flag_bitsILi16EEENSU_INS5_IJNSA_ILi8EEESH_EEENS5_IJSH_SB_EEEEEEEvNS4_8identityES13_S1D_vS1E_EENS_8epilogue10collective6detail29Sm90TmaWarpSpecializedAdapterINS1H_15DefaultEpilogueISJ_SK_SK_NS1G_6thread17LinearCombinationISJ_Li1EffLNS1L_9ScaleType4KindE0ELNS_15FloatRoundStyleE2ESJ_EENS1_15EpilogueDefaultEEEEEvvEEEEvNT_6ParamsE,(.L_x_271 - _ZN7cutlass13device_kernelINS_4gemm6kernel13GemmUniversalIN4cute5tupleIJiiiiEEENS1_10collective13CollectiveMmaINS1_34MainloopSm90TmaGmmaWarpSpecializedILi10ENS5_IJNS4_1CILi1EEESB_SB_EEENS1_35KernelTmaWarpSpecializedCooperativeEEENS5_IJNSA_ILi256EEENSA_ILi96EEENSA_ILi32EEEEEENS_6half_tENS5_IJlSB_lEEESJ_SK_NS4_8TiledMMAINS4_8MMA_AtomIJNS4_4SM904GMMA25MMA_64x96x16_F32F16F16_SSILNSO_5MajorE0ELSQ_0ELNSO_7ScaleInE1ELSR_1EEEEEENS4_6LayoutINS5_IJNSA_ILi2EEESB_SB_EEENS5_IJSB_NSA_ILi0EEESX_EEEEENS5_IJNS4_10UnderscoreES10_S10_EEEEENS4_13SM90_TMA_LOADENS4_14ComposedLayoutINS4_7SwizzleILi2ELi4ELi3EEENS4_18smem_ptr_flag_bitsILi16EEENSU_INS5_IJNSA_ILi8EEESH_EEENS5_IJSH_SB_EEEEEEEvNS4_8identityES13_S1D_vS1E_EENS_8epilogue10collective6detail29Sm90TmaWarpSpecializedAdapterINS1H_15DefaultEpilogueISJ_SK_SK_NS1G_6thread17LinearCombinationISJ_Li1EffLNS1L_9ScaleType4KindE0ELNS_15FloatRoundStyleE2ESJ_EENS1_15EpilogueDefaultEEEEEvvEEEEvNT_6ParamsE)
        .other          _ZN7cutlass13device_kernelINS_4gemm6kernel13GemmUniversalIN4cute5tupleIJiiiiEEENS1_10collective13CollectiveMmaINS1_34MainloopSm90TmaGmmaWarpSpecializedILi10ENS5_IJNS4_1CILi1EEESB_SB_EEENS1_35KernelTmaWarpSpecializedCooperativeEEENS5_IJNSA_ILi256EEENSA_ILi96EEENSA_ILi32EEEEEENS_6half_tENS5_IJlSB_lEEESJ_SK_NS4_8TiledMMAINS4_8MMA_AtomIJNS4_4SM904GMMA25MMA_64x96x16_F32F16F16_SSILNSO_5MajorE0ELSQ_0ELNSO_7ScaleInE1ELSR_1EEEEEENS4_6LayoutINS5_IJNSA_ILi2EEESB_SB_EEENS5_IJSB_NSA_ILi0EEESX_EEEEENS5_IJNS4_10UnderscoreES10_S10_EEEEENS4_13SM90_TMA_LOADENS4_14ComposedLayoutINS4_7SwizzleILi2ELi4ELi3EEENS4_18smem_ptr_flag_bitsILi16EEENSU_INS5_IJNSA_ILi8EEESH_EEENS5_IJSH_SB_EEEEEEEvNS4_8identityES13_S1D_vS1E_EENS_8epilogue10collective6detail29Sm90TmaWarpSpecializedAdapterINS1H_15DefaultEpilogueISJ_SK_SK_NS1G_6thread17LinearCombinationISJ_Li1EffLNS1L_9ScaleType4KindE0ELNS_15FloatRoundStyleE2ESJ_EENS1_15EpilogueDefaultEEEEEvvEEEEvNT_6ParamsE,@"STO_CUDA_ENTRY STV_DEFAULT"
_ZN7cutlass13device_kernelINS_4gemm6kernel13GemmUniversalIN4cute5tupleIJiiiiEEENS1_10collective13CollectiveMmaINS1_34MainloopSm90TmaGmmaWarpSpecializedILi10ENS5_IJNS4_1CILi1EEESB_SB_EEENS1_35KernelTmaWarpSpecializedCooperativeEEENS5_IJNSA_ILi256EEENSA_ILi96EEENSA_ILi32EEEEEENS_6half_tENS5_IJlSB_lEEESJ_SK_NS4_8TiledMMAINS4_8MMA_AtomIJNS4_4SM904GMMA25MMA_64x96x16_F32F16F16_SSILNSO_5MajorE0ELSQ_0ELNSO_7ScaleInE1ELSR_1EEEEEENS4_6LayoutINS5_IJNSA_ILi2EEESB_SB_EEENS5_IJSB_NSA_ILi0EEESX_EEEEENS5_IJNS4_10UnderscoreES10_S10_EEEEENS4_13SM90_TMA_LOADENS4_14ComposedLayoutINS4_7SwizzleILi2ELi4ELi3EEENS4_18smem_ptr_flag_bitsILi16EEENSU_INS5_IJNSA_ILi8EEESH_EEENS5_IJSH_SB_EEEEEEEvNS4_8identityES13_S1D_vS1E_EENS_8epilogue10collective6detail29Sm90TmaWarpSpecializedAdapterINS1H_15DefaultEpilogueISJ_SK_SK_NS1G_6thread17LinearCombinationISJ_Li1EffLNS1L_9ScaleType4KindE0ELNS_15FloatRoundStyleE2ESJ_EENS1_15EpilogueDefaultEEEEEvvEEEEvNT_6ParamsE:
[----:B------:R-:W0:Y:S01]  /*0000*/  LDC R1, c[0x0][0x28] ;  /* 0x00000a00ff017b82 */ /* 0x000e220000000800 */
[----:B------:R-:W1:Y:S01]  /*0010*/  S2R R18, SR_TID.X ;  /* 0x0000000000127919 */ /* 0x000e620000002100 */
[----:B------:R-:W-:Y:S01]  /*0020*/  ELECT P0, URZ, PT ;  /* 0x00000000003f782f */ /* 0x000fe20003800000 */
[----:B------:R-:W-:Y:S01]  /*0030*/  BSSY B0, `(.L_x_0) ;  /* 0x000000f000007945 */ /* 0x000fe20003800000 */
[--C-:B-1----:R-:W-:Y:S02]  /*0040*/  SHF.R.U32.HI R0, RZ, 0x5, R18.reuse ;  /* 0x00000005ff007819 */ /* 0x102fe40000011612 */
[----:B------:R-:W-:-:S03]  /*0050*/  SHF.R.U32.HI R22, RZ, 0x7, R18 ;  /* 0x00000007ff167819 */ /* 0x000fc60000011612 */
[----:B------:R-:W1:Y:S04]  /*0060*/  SHFL.IDX PT, R5, R0, RZ, 0x1f ;  /* 0x00001fff00057589 */ /* 0x000e6800000e0000 */
[----:B------:R2:W3:Y:S01]  /*0070*/  SHFL.IDX PT, R8, R22, RZ, 0x1f ;  /* 0x00001fff16087589 */ /* 0x0004e200000e0000 */
[----:B-1----:R-:W-:-:S13]  /*0080*/  ISETP.NE.OR P0, PT, R5, RZ, !P0 ;  /* 0x000000ff0500720c */ /* 0x002fda0004705670 */
[----:B0-23--:R-:W-:Y:S05]  /*0090*/  @P0 BRA `(.L_x_1) ;  /* 0x0000000000200947 */ /* 0x00dfea0003800000 */
[----:B------:R-:W-:Y:S02]  /*00a0*/  ULDC.64 UR4, c[0x0][0x198] ;  /* 0x0000660000047ab9 */ /* 0x000fe40000000a00 */
[----:B------:R-:W-:Y:S02]  /*00b0*/  UIADD3 UR6, UP0, UR4, 0xf0, URZ ;  /* 0x000000f004067890 */ /* 0x000fe4000ff1e03f */
[----:B------:R-:W-:Y:S02]  /*00c0*/  UIADD3 UR4, UP1, UR4, 0x1f0, URZ ;  /* 0x000001f004047890 */ /* 0x000fe4000ff3e03f */
[----:B------:R-:W-:Y:S02]  /*00d0*/  UIADD3.X UR7, URZ, UR5, URZ, UP0, !UPT ;  /* 0x000000053f077290 */ /* 0x000fe400087fe43f */
[----:B------:R-:W-:-:S07]  /*00e0*/  UIADD3.X UR5, URZ, UR5, URZ, UP1, !UPT ;  /* 0x000000053f057290 */ /* 0x000fce0008ffe43f */
[----:B------:R0:W-:Y:S02]  /*00f0*/  UTMACCTL.PF [UR6] ;  /* 0x00000000060079b9 */ /* 0x0001e40008040000 */
[----:B------:R0:W-:Y:S02]  /*0100*/  UTMACCTL.PF [UR4] ;  /* 0x00000000040079b9 */ /* 0x0001e40008040000 */
[----:B0-----:R-:W-:Y:S01]  /*0110*/  NOP ;  /* 0x0000000000007918 */ /* 0x001fe20000000000 */
.L_x_1:
[----:B------:R-:W-:Y:S05]  /*0120*/  BSYNC B0 ;  /* 0x0000000000007941 */ /* 0x000fea0003800000 */
.L_x_0:
[----:B------:R-:W0:Y:S02]  /*0130*/  SHFL.IDX PT, R2, R0, RZ, 0x1f ;  /* 0x00001fff00027589 */ /* 0x000e2400000e0000 */
[----:B0-----:R-:W-:-:S13]  /*0140*/  ISETP.NE.AND P0, PT, R2, RZ, PT ;  /* 0x000000ff0200720c */ /* 0x001fda0003f05270 */
[----:B------:R-:W-:Y:S05]  /*0150*/  @P0 BRA `(.L_x_2) ;  /* 0x0000000000940947 */ /* 0x000fea0003800000 */
[----:B------:R-:W-:Y:S01]  /*0160*/  ELECT P0, URZ, PT ;  /* 0x00000000003f782f */ /* 0x000fe20003800000 */
[----:B------:R-:W-:-:S12]  /*0170*/  BSSY B0, `(.L_x_2) ;  /* 0x0000023000007945 */ /* 0x000fd80003800000 */
[----:B------:R-:W-:Y:S05]  /*0180*/  @!P0 BRA `(.L_x_3) ;  /* 0x0000000000848947 */ /* 0x000fea0003800000 */
[----:B------:R-:W0:Y:S01]  /*0190*/  S2UR UR8, SR_CgaCtaId ;  /* 0x00000000000879c3 */ /* 0x000e220000008800 */
[----:B------:R-:W-:Y:S01]  /*01a0*/  UMOV UR4, 0x400 ;  /* 0x0000040000047882 */ /* 0x000fe20000000000 */
[----:B------:R-:W-:Y:S01]  /*01b0*/  UMOV UR5, 0x1 ;  /* 0x0000000100057882 */ /* 0x000fe20000000000 */
[----:B------:R-:W-:Y:S02]  /*01c0*/  UMOV UR6, 0x100 ;  /* 0x0000010000067882 */ /* 0x000fe40000000000 */
[----:B------:R-:W-:-:S04]  /*01d0*/  UIADD3 UR6, -UR6, 0x100000, URZ ;  /* 0x0010000006067890 */ /* 0x000fc8000fffe13f */
[----:B------:R-:W-:Y:S02]  /*01e0*/  USHF.L.U32 UR7, UR6, 0xb, URZ ;  /* 0x0000000b06077899 */ /* 0x000fe4000800063f */
[----:B------:R-:W-:Y:S02]  /*01f0*/  USHF.L.U32 UR6, UR6, 0x1, URZ ;  /* 0x0000000106067899 */ /* 0x000fe4000800063f */
[----:B0-----:R-:W-:Y:S02]  /*0200*/  ULEA UR8, UR8, UR4, 0x18 ;  /* 0x0000000408087291 */ /* 0x001fe4000f8ec03f */
[----:B------:R-:W-:-:S04]  /*0210*/  UIADD3 UR4, -UR5, 0x100000, URZ ;  /* 0x0010000005047890 */ /* 0x000fc8000fffe13f */
[----:B------:R-:W-:Y:S02]  /*0220*/  USHF.L.U32 UR5, UR4, 0xb, URZ ;  /* 0x0000000b04057899 */ /* 0x000fe4000800063f */
[----:B------:R-:W-:Y:S01]  /*0230*/  USHF.L.U32 UR4, UR4, 0x1, URZ ;  /* 0x0000000104047899 */ /* 0x000fe2000800063f */
[----:B------:R-:W0:Y:S11]  /*0240*/  FENCE.VIEW.ASYNC.S ;  /* 0x00000000000073c6 */ /* 0x000e360000000000 */
[----:B0-----:R0:W1:Y:S01]  /*0250*/  SYNCS.EXCH.64 URZ, [UR8], UR4 ;  /* 0x00000004083f75b2 */ /* 0x0010620008000100 */
[----:B------:R0:W2:Y:S01]  /*0260*/  SYNCS.EXCH.64 URZ, [UR8+0x50], UR6 ;  /* 0x00005006083f75b2 */ /* 0x0000a20008000100 */
[----:B------:R0:W3:Y:S01]  /*0270*/  SYNCS.EXCH.64 URZ, [UR8+0x8], UR4 ;  /* 0x00000804083f75b2 */ /* 0x0000e20008000100 */
[----:B------:R0:W4:Y:S01]  /*0280*/  SYNCS.EXCH.64 URZ, [UR8+0x58], UR6 ;  /* 0x00005806083f75b2 */ /* 0x0001220008000100 */
[----:B------:R0:W0:Y:S01]  /*0290*/  SYNCS.EXCH.64 URZ, [UR8+0x10], UR4 ;  /* 0x00001004083f75b2 */ /* 0x0000220008000100 */
        /* <DEDUP_REMOVED lines=15> */
[----:B------:R-:W-:Y:S01]  /*0390*/  NOP ;  /* 0x0000000000007918 */ /* 0x000fe20000000000 */
.L_x_3:
[----:B0-----:R-:W-:Y:S05]  /*03a0*/  BSYNC B0 ;  /* 0x0000000000007941 */ /* 0x001fea0003800000 */
.L_x_2:
[----:B------:R-:W0:Y:S01]  /*03b0*/  SHFL.IDX PT, R0, R0, RZ, 0x1f ;  /* 0x00001fff00007589 */ /* 0x000e2200000e0000 */
[----:B------:R-:W5:Y:S01]  /*03c0*/  LDC R2, c[0x0][0x65c] ;  /* 0x00019700ff027b82 */ /* 0x000f620000000800 */
[----:B------:R-:W-:Y:S02]  /*03d0*/  ELECT P0, URZ, PT ;  /* 0x00000000003f782f */ /* 0x000fe40003800000 */
[----:B------:R-:W-:Y:S01]  /*03e0*/  SHF.R.S32.HI R6, RZ, 0x1f, R5 ;  /* 0x0000001fff067819 */ /* 0x000fe20000011405 */
[----:B------:R-:W1:Y:S01]  /*03f0*/  S2R R3, SR_CTAID.Y ;  /* 0x0000000000037919 */ /* 0x000e620000002600 */
[----:B------:R-:W-:Y:S01]  /*0400*/  UMOV UR4, 0x20 ;  /* 0x0000002000047882 */ /* 0x000fe20000000000 */
[----:B------:R-:W-:Y:S01]  /*0410*/  ISETP.NE.AND P2, PT, R8, RZ, PT ;  /* 0x000000ff0800720c */ /* 0x000fe20003f45270 */
[----:B------:R-:W-:Y:S01]  /*0420*/  NOP ;  /* 0x0000000000007918 */ /* 0x000fe20000000000 */
[----:B------:R-:W2:Y:S01]  /*0430*/  S2R R4, SR_CTAID.X ;  /* 0x0000000000047919 */ /* 0x000ea20000002500 */
[----:B------:R-:W-:Y:S01]  /*0440*/  LEA.HI R6, R6, R5, RZ, 0x2 ;  /* 0x0000000506067211 */ /* 0x000fe200078f10ff */
[----:B------:R-:W-:Y:S01]  /*0450*/  NOP ;  /* 0x0000000000007918 */ /* 0x000fe20000000000 */
[----:B0-----:R-:W-:-:S02]  /*0460*/  ISETP.NE.OR P0, PT, R0, RZ, !P0 ;  /* 0x000000ff0000720c */ /* 0x001fc40004705670 */
[----:B-----5:R-:W-:-:S04]  /*0470*/  ISETP.NE.AND P3, PT, R2, 0x1, PT ;  /* 0x000000010200780c */ /* 0x020fc80003f65270 */
[----:B------:R-:W-:Y:S02]  /*0480*/  P2R R0, PR, RZ, 0x8 ;  /* 0x00000008ff007803 */ /* 0x000fe40000000000 */
[----:B------:R-:W-:-:S05]  /*0490*/  LOP3.LUT R0, R6, 0xfffffffc, RZ, 0xc0, !PT ;  /* 0xfffffffc06007812 */ /* 0x000fca00078ec0ff */
[----:B------:R-:W-:Y:S01]  /*04a0*/  VOTEU.ALL UP0, P0 ;  /* 0x00000000003f7886 */ /* 0x000fe20000000000 */
[----:B------:R-:W-:Y:S01]  /*04b0*/  IMAD.IADD R0, R5, 0x1, -R0 ;  /* 0x0000000105007824 */ /* 0x000fe200078e0a00 */
[----:B------:R-:W2:Y:S01]  /*04c0*/  @P3 LDC R17, c[0x0][0x10] ;  /* 0x00000400ff113b82 */ /* 0x000ea20000000800 */
[----:B------:R-:W-:Y:S01]  /*04d0*/  VOTEU.ALL UP1, P0 ;  /* 0x00000000003f7886 */ /* 0x000fe20000020000 */
[----:B-1----:R-:W-:Y:S01]  /*04e0*/  @P3 IMAD.MOV.U32 R6, RZ, RZ, R3 ;  /* 0x000000ffff063224 */ /* 0x002fe200078e0003 */
[----:B------:R-:W-:Y:S01]  /*04f0*/  @!UP0 UMOV UR6, 0x400 ;  /* 0x0000040000068882 */ /* 0x000fe20000000000 */
[----:B------:R-:W-:-:S04]  /*0500*/  @!UP0 UIADD3 UR4, -UR4, 0x100000, URZ ;  /* 0x0010000004048890 */ /* 0x000fc8000fffe13f */
[----:B------:R-:W-:Y:S02]  /*0510*/  @!UP0 USHF.L.U32 UR5, UR4, 0xb, URZ ;  /* 0x0000000b04058899 */ /* 0x000fe4000800063f */
[----:B------:R-:W-:Y:S01]  /*0520*/  @!UP0 USHF.L.U32 UR4, UR4, 0x1, URZ ;  /* 0x0000000104048899 */ /* 0x000fe2000800063f */
[----:B------:R-:W-:Y:S02]  /*0530*/  @P3 IMAD.MOV.U32 R7, RZ, RZ, RZ ;  /* 0x000000ffff073224 */ /* 0x000fe400078e00ff */
[----:B------:R-:W-:Y:S01]  /*0540*/  IMAD.MOV.U32 R5, RZ, RZ, RZ ;  /* 0x000000ffff057224 */ /* 0x000fe200078e00ff */
[----:B------:R-:W0:Y:S01]  /*0550*/  @!UP0 S2UR UR7, SR_CgaCtaId ;  /* 0x00000000000789c3 */ /* 0x000e220000008800 */
[----:B------:R-:W-:-:S07]  /*0560*/  @P3 IMAD.MOV.U32 R11, RZ, RZ, RZ ;  /* 0x000000ffff0b3224 */ /* 0x000fce00078e00ff */
[----:B------:R-:W1:Y:S01]  /*0570*/  @!P3 LDC R9, c[0x0][0xc] ;  /* 0x00000300ff09bb82 */ /* 0x000e620000000800 */
[----:B--2---:R-:W-:-:S04]  /*0580*/  @P3 IMAD.WIDE.U32 R16, R4, R17, R6 ;  /* 0x0000001104103225 */ /* 0x004fc800078e0006 */
[----:B------:R-:W-:Y:S01]  /*0590*/  @P3 IMAD.IADD R17, R17, 0x1, R11 ;  /* 0x0000000111113824 */ /* 0x000fe200078e020b */
[----:B0-----:R-:W-:Y:S01]  /*05a0*/  @!UP0 ULEA UR6, UR7, UR6, 0x18 ;  /* 0x0000000607068291 */ /* 0x001fe2000f8ec03f */
[----:B------:R-:W-:Y:S01]  /*05b0*/  VOTEU.ALL UP0, P0 ;  /* 0x00000000003f7886 */ /* 0x000fe20000000000 */
[----:B------:R-:W-:-:S04]  /*05c0*/  ISETP.NE.AND P0, PT, R0, 0x3, PT ;  /* 0x000000030000780c */ /* 0x000fc80003f05270 */
[----:B------:R-:W-:Y:S01]  /*05d0*/  ISETP.EQ.OR P0, PT, R0, RZ, !P0 ;  /* 0x000000ff0000720c */ /* 0x000fe20004702670 */
[----:B-1----:R-:W-:-:S03]  /*05e0*/  @!P3 IMAD.WIDE.U32 R6, R9, R3, R4 ;  /* 0x000000030906b225 */ /* 0x002fc600078e0004 */
[C---:B------:R-:W-:Y:S01]  /*05f0*/  ISETP.EQ.AND P0, PT, R8.reuse, RZ, P0 ;  /* 0x000000ff0800720c */ /* 0x040fe20000702270 */
[----:B------:R-:W-:Y:S01]  /*0600*/  VIADD R8, R8, 0xffffffff ;  /* 0xffffffff08087836 */ /* 0x000fe20000000000 */
[----:B------:R-:W0:Y:S02]  /*0610*/  FENCE.VIEW.ASYNC.S ;  /* 0x00000000000073c6 */ /* 0x000e240000000000 */
[----:B0-----:R0:W3:Y:S01]  /*0620*/  @!UP0 SYNCS.EXCH.64 URZ, [UR6+0xb0], UR4 ;  /* 0x0000b004063f85b2 */ /* 0x0010e20008000100 */
[----:B------:R-:W-:Y:S01]  /*0630*/  @!P3 IMAD.MOV.U32 R16, RZ, RZ, R6 ;  /* 0x000000ffff10b224 */ /* 0x000fe200078e0006 */
[----:B------:R-:W-:Y:S02]  /*0640*/  SEL R19, RZ, 0x1, !P0 ;  /* 0x00000001ff137807 */ /* 0x000fe40004000000 */
[----:B------:R-:W-:Y:S02]  /*0650*/  ISETP.GE.U32.AND P1, PT, R8, 0x2, PT ;  /* 0x000000020800780c */ /* 0x000fe40003f26070 */
[----:B------:R-:W-:-:S02]  /*0660*/  @!P3 MOV R17, R7 ;  /* 0x000000070011b202 */ /* 0x000fc40000000f00 */
[----:B------:R-:W-:Y:S01]  /*0670*/  SEL R19, R19, 0x2, P1 ;  /* 0x0000000213137807 */ /* 0x000fe20000800000 */
[----:B------:R0:W3:Y:S01]  /*0680*/  @!UP1 SYNCS.EXCH.64 URZ, [UR6+0xb8], UR4 ;  /* 0x0000b804063f95b2 */ /* 0x0000e20008000100 */
[----:B------:R-:W-:Y:S01]  /*0690*/  NOP ;  /* 0x0000000000007918 */ /* 0x000fe20000000000 */
[----:B---34-:R-:W-:Y:S06]  /*06a0*/  BAR.SYNC.DEFER_BLOCKING 0x0 ;  /* 0x0000000000007b1d */ /* 0x018fec0000010000 */
[----:B------:R-:W-:Y:S05]  /*06b0*/  @!P2 BRA `(.L_x_4) ;  /* 0x0000008800b0a947 */ /* 0x000fea0003800000 */
[----:B------:R-:W-:-:S13]  /*06c0*/  ISETP.GT.U32.AND P0, PT, R8, 0x1, PT ;  /* 0x000000010800780c */ /* 0x000fda0003f04070 */
[----:B0-----:R-:W-:Y:S05]  /*06d0*/  @P0 EXIT ;  /* 0x000000000000094d */ /* 0x001fea0003800000 */
[----:B------:R-:W-:Y:S01]  /*06e0*/  ULDC.64 UR4, c[0x0][0x650] ;  /* 0x0001940000047ab9 */ /* 0x000fe20000000a00 */
[----:B------:R-:W-:Y:S01]  /*06f0*/  PRMT R0, RZ, 0x7610, R0 ;  /* 0x00007610ff007816 */ /* 0x000fe20000000000 */
[----:B------:R-:W-:Y:S01]  /*0700*/  IMAD.MOV.U32 R124, RZ, RZ, -0x1 ;  /* 0xffffffffff7c7424 */ /* 0x000fe200078e00ff */
[----:B------:R-:W-:Y:S01]  /*0710*/  ISETP.GE.U32.AND P0, PT, R16, UR4, PT ;  /* 0x0000000410007c0c */ /* 0x000fe2000bf06070 */
[----:B------:R-:W-:Y:S02]  /*0720*/  IMAD.MOV.U32 R122, RZ, RZ, -0x1 ;  /* 0xffffffffff7a7424 */ /* 0x000fe400078e00ff */
[----:B------:R-:W-:Y:S01]  /*0730*/  IMAD.MOV.U32 R23, RZ, RZ, -0x1 ;  /* 0xffffffffff177424 */ /* 0x000fe200078e00ff */
[----:B------:R-:W-:-:S13]  /*0740*/  ISETP.GE.U32.AND.EX P0, PT, R17, UR5, PT, P0 ;  /* 0x0000000511007c0c */ /* 0x000fda000bf06100 */
[----:B------:R-:W-:Y:S05]  /*0750*/  @P0 BRA `(.L_x_5) ;  /* 0x0000000400540947 */ /* 0x000fea0003800000 */
[----:B------:R-:W0:Y:S01]  /*0760*/  LDC.64 R14, c[0x0][0x628] ;  /* 0x00018a00ff0e7b82 */ /* 0x000e220000000a00 */
[----:B------:R-:W-:Y:S02]  /*0770*/  IMAD.MOV.U32 R6, RZ, RZ, R16 ;  /* 0x000000ffff067224 */ /* 0x000fe400078e0010 */
[----:B------:R-:W-:-:S05]  /*0780*/  IMAD.MOV.U32 R7, RZ, RZ, R17 ;  /* 0x000000ffff077224 */ /* 0x000fca00078e0011 */
[----:B------:R-:W1:Y:S08]  /*0790*/  LDC R0, c[0x0][0x630] ;  /* 0x00018c00ff007b82 */ /* 0x000e700000000800 */
[----:B------:R-:W2:Y:S01]  /*07a0*/  LDC.64 R20, c[0x0][0x620] ;  /* 0x00018800ff147b82 */ /* 0x000ea20000000a00 */
[----:B0-----:R-:W-:-:S04]  /*07b0*/  ISETP.NE.U32.AND P0, PT, R14, RZ, PT ;  /* 0x000000ff0e00720c */ /* 0x001fc80003f05070 */
[----:B------:R-:W-:-:S13]  /*07c0*/  ISETP.NE.AND.EX P0, PT, R15, RZ, PT, P0 ;  /* 0x000000ff0f00720c */ /* 0x000fda0003f05300 */
[----:B-12---:R-:W-:Y:S05]  /*07d0*/  @!P0 BRA `(.L_x_6) ;  /* 0x0000000000288947 */ /* 0x006fea0003800000 */
[----:B------:R-:W0:Y:S02]  /*07e0*/  LDC R11, c[0x0][0x634] ;  /* 0x00018d00ff0b7b82 */ /* 0x000e240000000800 */
[----:B0-----:R-:W-:-:S05]  /*07f0*/  IADD3 R11, P0, R16, R11, RZ ;  /* 0x0000000b100b7210 */ /* 0x001fca0007f1e0ff */
[----:B------:R-:W-:-:S04]  /*0800*/  IMAD.X R13, RZ, RZ, R17, P0 ;  /* 0x000000ffff0d7224 */ /* 0x000fc800000e0611 */
[----:B------:R-:W-:-:S04]  /*0810*/  IMAD.WIDE.U32 R6, R13, R14, RZ ;  /* 0x0000000e0d067225 */ /* 0x000fc800078e00ff */
[----:B------:R-:W-:-:S04]  /*0820*/  IMAD.WIDE.U32 R8, P0, R11, R15, R6 ;  /* 0x0000000f0b087225 */ /* 0x000fc80007800006 */
[----:B------:R-:W-:-:S04]  /*0830*/  IMAD.WIDE.U32 R6, R11, R14, RZ ;  /* 0x0000000e0b067225 */ /* 0x000fc800078e00ff */
[----:B------:R-:W-:Y:S01]  /*0840*/  IMAD.X R11, RZ, RZ, RZ, P0 ;  /* 0x000000ffff0b7224 */ /* 0x000fe200000e06ff */
[----:B------:R-:W-:Y:S01]  /*0850*/  IADD3 RZ, P0, R7, R8, RZ ;  /* 0x0000000807ff7210 */ /* 0x000fe20007f1e0ff */
[----:B------:R-:W-:-:S04]  /*0860*/  IMAD.MOV.U32 R10, RZ, RZ, R9 ;  /* 0x000000ffff0a7224 */ /* 0x000fc800078e0009 */
[----:B------:R-:W-:-:S08]  /*0870*/  IMAD.WIDE.U32.X R6, R13, R15, R10, P0 ;  /* 0x0000000f0d067225 */ /* 0x000fd000000e040a */
.L_x_6:
[-CC-:B------:R-:W-:Y:S01]  /*0880*/  SHF.R.U64 R23, R6, R0.reuse, R7.reuse ;  /* 0x0000000006177219 */ /* 0x180fe20000001207 */
[----:B------:R-:W0:Y:S01]  /*0890*/  LDC R10, c[0x0][0x618] ;  /* 0x00018600ff0a7b82 */ /* 0x000e220000000800 */
[----:B------:R-:W-:Y:S01]  /*08a0*/  SHF.R.U32.HI R5, RZ, R0, R7 ;  /* 0x00000000ff057219 */ /* 0x000fe20000011607 */
[----:B------:R-:W-:Y:S01]  /*08b0*/  ULDC UR4, c[0x0][0x150] ;  /* 0x0000540000047ab9 */ /* 0x000fe20000000800 */
[----:B------:R-:W-:Y:S02]  /*08c0*/  IADD3 R9, P0, RZ, -R23, RZ ;  /* 0x80000017ff097210 */ /* 0x000fe40007f1e0ff */
[----:B------:R-:W-:Y:S02]  /*08d0*/  I2FP.F32.U32 R0, R4 ;  /* 0x0000000400007245 */ /* 0x000fe40000201000 */
[----:B------:R-:W-:Y:S01]  /*08e0*/  IADD3.X R11, RZ, ~R5, RZ, P0, !PT ;  /* 0x80000005ff0b7210 */ /* 0x000fe200007fe4ff */
[----:B------:R-:W1:Y:S01]  /*08f0*/  LDC.64 R28, c[0x0][0x640] ;  /* 0x00019000ff1c7b82 */ /* 0x000e620000000a00 */
[----:B------:R-:W-:-:S04]  /*0900*/  IMAD.WIDE.U32 R6, R9, R20, R16 ;  /* 0x0000001409067225 */ /* 0x000fc800078e0010 */
[----:B------:R-:W-:Y:S01]  /*0910*/  FMUL R0, R0, UR4 ;  /* 0x0000000400007c20 */ /* 0x000fe20008400000 */
[----:B------:R-:W-:Y:S01]  /*0920*/  ULDC UR4, c[0x0][0x154] ;  /* 0x0000550000047ab9 */ /* 0x000fe20000000800 */
[----:B------:R-:W-:Y:S01]  /*0930*/  IMAD R8, R11, R20, RZ ;  /* 0x000000140b087224 */ /* 0x000fe200078e02ff */
[----:B------:R-:W2:Y:S03]  /*0940*/  LDC R5, c[0x0][0x144] ;  /* 0x00005100ff057b82 */ /* 0x000ea60000000800 */
[----:B------:R-:W3:Y:S01]  /*0950*/  F2I.U32.TRUNC.NTZ R0, R0 ;  /* 0x0000000000007305 */ /* 0x000ee2000020f000 */
[----:B------:R-:W-:-:S04]  /*0960*/  IMAD R9, R9, R21, R8 ;  /* 0x0000001509097224 */ /* 0x000fc800078e0208 */
[----:B------:R-:W-:Y:S01]  /*0970*/  IMAD.IADD R7, R7, 0x1, R9 ;  /* 0x0000000107077824 */ /* 0x000fe200078e0209 */
[----:B------:R-:W4:Y:S01]  /*0980*/  LDC R12, c[0x0][0x608] ;  /* 0x00018200ff0c7b82 */ /* 0x000f220000000800 */
[----:B------:R-:W-:-:S03]  /*0990*/  IMAD.MOV.U32 R9, RZ, RZ, -0x1 ;  /* 0xffffffffff097424 */ /* 0x000fc600078e00ff */
[-CC-:B0-----:R-:W-:Y:S02]  /*09a0*/  SHF.R.U64 R20, R6, R10.reuse, R7.reuse ;  /* 0x0000000a06147219 */ /* 0x181fe40000001207 */
[----:B------:R-:W-:Y:S02]  /*09b0*/  I2FP.F32.U32 R6, R3 ;  /* 0x0000000300067245 */ /* 0x000fe40000201000 */
[----:B------:R-:W-:Y:S01]  /*09c0*/  SHF.R.U32.HI R7, RZ, R10, R7 ;  /* 0x0000000aff077219 */ /* 0x000fe20000011607 */
[----:B------:R-:W0:Y:S01]  /*09d0*/  LDC R26, c[0x0][0x658] ;  /* 0x00019600ff1a7b82 */ /* 0x000e220000000800 */
[----:B-1----:R-:W-:Y:S01]  /*09e0*/  ISETP.NE.U32.AND P0, PT, R28, RZ, PT ;  /* 0x000000ff1c00720c */ /* 0x002fe20003f05070 */
[----:B---3--:R-:W-:Y:S02]  /*09f0*/  IMAD.MOV R8, RZ, RZ, -R0 ;  /* 0x000000ffff087224 */ /* 0x008fe400078e0a00 */
[----:B------:R-:W-:Y:S01]  /*0a00*/  FMUL R6, R6, UR4 ;  /* 0x0000000406067c20 */ /* 0x000fe20008400000 */
[----:B------:R-:W-:-:S03]  /*0a10*/  ISETP.NE.AND.EX P0, PT, R29, RZ, PT, P0 ;  /* 0x000000ff1d00720c */ /* 0x000fc60003f05300 */
[----:B------:R-:W1:Y:S01]  /*0a20*/  LDC R14, c[0x0][0x148] ;  /* 0x00005200ff0e7b82 */ /* 0x000e620000000800 */
[----:B--2---:R-:W-:-:S07]  /*0a30*/  IMAD R0, R5, R8, R4 ;  /* 0x0000000805007224 */ /* 0x004fce00078e0204 */
[----:B------:R-:W2:Y:S01]  /*0a40*/  LDC R24, c[0x0][0x600] ;  /* 0x00018000ff187b82 */ /* 0x000ea20000000800 */
[-CC-:B----4-:R-:W-:Y:S02]  /*0a50*/  SHF.R.U64 R30, R20, R12.reuse, R7.reuse ;  /* 0x0000000c141e7219 */ /* 0x190fe40000001207 */
[----:B------:R-:W-:Y:S01]  /*0a60*/  SHF.R.U32.HI R5, RZ, R12, R7 ;  /* 0x0000000cff057219 */ /* 0x000fe20000011607 */
[----:B------:R-:W-:Y:S01]  /*0a70*/  IMAD.MOV.U32 R7, RZ, RZ, 0x1 ;  /* 0x00000001ff077424 */ /* 0x000fe200078e00ff */
[----:B------:R3:W4:Y:S03]  /*0a80*/  F2I.U32.TRUNC.NTZ R12, R6 ;  /* 0x00000006000c7305 */ /* 0x000726000020f000 */
[----:B------:R-:W1:Y:S01]  /*0a90*/  LDC R15, c[0x0][0x648] ;  /* 0x00019200ff0f7b82 */ /* 0x000e620000000800 */
[-C--:B0-----:R-:W-:Y:S02]  /*0aa0*/  SHF.L.U32 R4, R9, R26.reuse, RZ ;  /* 0x0000001a09047219 */ /* 0x081fe400000006ff */
[----:B------:R-:W-:-:S02]  /*0ab0*/  SHF.R.U64 R32, R30, R26, R5 ;  /* 0x0000001a1e207219 */ /* 0x000fc40000001205 */
[----:B------:R-:W-:Y:S02]  /*0ac0*/  LOP3.LUT R11, RZ, R4, RZ, 0x33, !PT ;  /* 0x00000004ff0b7212 */ /* 0x000fe400078e33ff */
[-C--:B------:R-:W-:Y:S01]  /*0ad0*/  SHF.R.U32.HI R5, RZ, R26.reuse, R5 ;  /* 0x0000001aff057219 */ /* 0x080fe20000011605 */
[----:B------:R-:W0:Y:S01]  /*0ae0*/  LDC R21, c[0x0][0x638] ;  /* 0x00018e00ff157b82 */ /* 0x000e220000000800 */
[----:B------:R-:W-:Y:S01]  /*0af0*/  SHF.L.U32 R10, R7, R26, RZ ;  /* 0x0000001a070a7219 */ /* 0x000fe200000006ff */
[----:B------:R-:W-:-:S06]  /*0b00*/  IMAD.MOV.U32 R4, RZ, RZ, R32 ;  /* 0x000000ffff047224 */ /* 0x000fcc00078e0020 */
[----:B------:R-:W0:Y:S01]  /*0b10*/  LDC R124, c[0x0][0x610] ;  /* 0x00018400ff7c7b82 */ /* 0x000e220000000800 */
[----:B---34-:R-:W-:Y:S05]  /*0b20*/  @!P0 BRA `(.L_x_7) ;  /* 0x0000000000288947 */ /* 0x018fea0003800000 */
[----:B------:R-:W3:Y:S02]  /*0b30*/  LDC R9, c[0x0][0x64c] ;  /* 0x00019300ff097b82 */ /* 0x000ee40000000800 */
[----:B---3--:R-:W-:-:S05]  /*0b40*/  IADD3 R9, P0, R32, R9, RZ ;  /* 0x0000000920097210 */ /* 0x008fca0007f1e0ff */
        /* <DEDUP_REMOVED lines=8> */
.L_x_7:
[----:B-1----:R-:W-:Y:S01]  /*0bd0*/  SHF.R.U64 R4, R4, R15, R5 ;  /* 0x0000000f04047219 */ /* 0x002fe20000001205 */
[----:B--2---:R-:W-:Y:S01]  /*0be0*/  VIADD R5, R24, 0xffffffff ;  /* 0xffffffff18057836 */ /* 0x004fe20000000000 */
[----:B------:R-:W-:Y:S02]  /*0bf0*/  IADD3 R12, -R12, RZ, RZ ;  /* 0x000000ff0c0c7210 */ /* 0x000fe40007ffe1ff */
[----:B------:R-:W-:Y:S01]  /*0c00*/  LOP3.LUT R11, R30, R11, RZ, 0xc0, !PT ;  /* 0x0000000b1e0b7212 */ /* 0x000fe200078ec0ff */
[----:B------:R-:W-:Y:S01]  /*0c10*/  IMAD.MOV R6, RZ, RZ, -R4 ;  /* 0x000000ffff067224 */ /* 0x000fe200078e0a04 */
[----:B------:R-:W-:Y:S01]  /*0c20*/  LOP3.LUT R5, R20, R5, RZ, 0xc0, !PT ;  /* 0x0000000514057212 */ /* 0x000fe200078ec0ff */
[----:B------:R-:W-:Y:S02]  /*0c30*/  @P3 IMAD R0, R14, R12, R3 ;  /* 0x0000000c0e003224 */ /* 0x000fe400078e0203 */
[----:B------:R-:W-:Y:S02]  /*0c40*/  IMAD R11, R10, R4, R11 ;  /* 0x000000040a0b7224 */ /* 0x000fe400078e020b */
[----:B0-----:R-:W-:-:S02]  /*0c50*/  IMAD R3, R6, R21, R32 ;  /* 0x0000001506037224 */ /* 0x001fc400078e0220 */
[----:B------:R-:W-:Y:S02]  /*0c60*/  IMAD R124, R11, R124, R0 ;  /* 0x0000007c0b7c7224 */ /* 0x000fe400078e0200 */
[----:B------:R-:W-:Y:S02]  /*0c70*/  IMAD R3, R3, R24, R5 ;  /* 0x0000001803037224 */ /* 0x000fe400078e0205 */
[----:B------:R-:W-:-:S03]  /*0c80*/  IMAD.MOV.U32 R0, RZ, RZ, 0x1 ;  /* 0x00000001ff007424 */ /* 0x000fc600078e00ff */
[----:B------:R-:W-:Y:S02]  /*0c90*/  SEL R122, R3, R124, !P3 ;  /* 0x0000007c037a7207 */ /* 0x000fe40005800000 */
[----:B------:R-:W-:-:S07]  /*0ca0*/  SEL R124, R124, R3, !P3 ;  /* 0x000000037c7c7207 */ /* 0x000fce0005800000 */
.L_x_5:
[----:B------:R-:W-:-:S08]  /*0cb0*/  NOP ;  /* 0x0000000000007918 */ /* 0x000fd00000000000 */
[----:B------:R-:W0:Y:S02]  /*0cc0*/  USETMAXREG.TRY_ALLOC.CTAPOOL UP0, 0xe8 ;  /* 0x000000e8000079c8 */ /* 0x000e240008000600 */
[----:B0-----:R-:W-:-:S13]  /*0cd0*/  PLOP3.LUT P0, PT, PT, PT, UP0, 0x80, 0x0 ;  /* 0x000000000000781c */ /* 0x001fda0003f0f008 */
[----:B------:R-:W-:Y:S05]  /*0ce0*/  @!P0 BRA `(.L_x_5) ;  /* 0xfffffffc00f08947 */ /* 0x000fea000383ffff */
[----:B------:R-:W-:Y:S01]  /*0cf0*/  ULDC.64 UR4, c[0x0][0x598] ;  /* 0x0001660000047ab9 */ /* 0x000fe20000000a00 */
[----:B------:R-:W-:Y:S01]  /*0d00*/  ULDC.64 UR36, c[0x0][0x208] ;  /* 0x0000820000247ab9 */ /* 0x000fe20000000a00 */
[----:B------:R-:W-:-:S04]  /*0d10*/  ISETP.NE.U32.AND P0, PT, RZ, UR4, PT ;  /* 0x00000004ff007c0c */ /* 0x000fc8000bf05070 */
[----:B------:R-:W-:-:S13]  /*0d20*/  ISETP.NE.AND.EX P0, PT, RZ, UR5, PT, P0 ;  /* 0x00000005ff007c0c */ /* 0x000fda000bf05300 */
[----:B------:R-:W-:Y:S05]  /*0d30*/  @!P0 BRA `(.L_x_8) ;  /* 0x00000000001c8947 */ /* 0x000fea0003800000 */
[----:B------:R-:W0:Y:S02]  /*0d40*/  LDC.64 R4, c[0x0][0x598] ;  /* 0x00016600ff047b82 */ /* 0x000e240000000a00 */
[----:B0-----:R-:W2:Y:S02]  /*0d50*/  LDG.E.64 R4, desc[UR36][R4.64] ;  /* 0x0000002404047981 */ /* 0x001ea4000c1e1b00 */
[----:B--2---:R-:W-:-:S04]  /*0d60*/  ISETP.NE.U32.AND P0, PT, R4, RZ, PT ;  /* 0x000000ff0400720c */ /* 0x004fc80003f05070 */
[----:B------:R-:W-:-:S13]  /*0d70*/  ISETP.NE.AND.EX P0, PT, R5, RZ, PT, P0 ;  /* 0x000000ff0500720c */ /* 0x000fda0003f05300 */
[----:B------:R-:W-:Y:S05]  /*0d80*/  @!P0 BRA `(.L_x_8) ;  /* 0x0000000000088947 */ /* 0x000fea0003800000 */
[----:B------:R0:W5:Y:S01]  /*0d90*/  LD.E R120, desc[UR36][R4.64] ;  /* 0x0000002404787980 */ /* 0x000162000c101900 */
[----:B------:R-:W-:Y:S05]  /*0da0*/  BRA `(.L_x_9) ;  /* 0x0000000000247947 */ /* 0x000fea0003800000 */
.L_x_8:
[----:B------:R-:W-:Y:S02]  /*0db0*/  ULDC.64 UR4, c[0x0][0x588] ;  /* 0x0001620000047ab9 */ /* 0x000fe40000000a00 */
[----:B------:R-:W-:-:S04]  /*0dc0*/  ISETP.NE.U32.AND P0, PT, RZ, UR4, PT ;  /* 0x00000004ff007c0c */ /* 0x000fc8000bf05070 */
[----:B------:R-:W-:-:S13]  /*0dd0*/  ISETP.NE.AND.EX P0, PT, RZ, UR5, PT, P0 ;  /* 0x00000005ff007c0c */ /* 0x000fda000bf05300 */
[----:B------:R-:W-:Y:S05]  /*0de0*/  @!P0 BRA `(.L_x_10) ;  /* 0x00000000000c8947 */ /* 0x000fea0003800000 */
[----:B------:R-:W0:Y:S02]  /*0df0*/  LDC.64 R120, c[0x0][0x588] ;  /* 0x00016200ff787b82 */ /* 0x000e240000000a00 */
[----:B0-----:R1:W5:Y:S01]  /*0e00*/  LDG.E R120, desc[UR36][R120.64] ;  /* 0x0000002478787981 */ /* 0x001362000c1e1900 */
[----:B------:R-:W-:Y:S05]  /*0e10*/  BRA `(.L_x_9) ;  /* 0x0000000000087947 */ /* 0x000fea0003800000 */
.L_x_10:
[----:B------:R-:W-:Y:S02]  /*0e20*/  ULDC UR4, c[0x0][0x580] ;  /* 0x0001600000047ab9 */ /* 0x000fe40000000800 */
[----:B------:R-:W-:-:S07]  /*0e30*/  IMAD.U32 R120, RZ, RZ, UR4 ;  /* 0x00000004ff787e24 */ /* 0x000fce000f8e00ff */
.L_x_9:
[----:B------:R-:W-:Y:S02]  /*0e40*/  ULDC.64 UR4, c[0x0][0x5a0] ;  /* 0x0001680000047ab9 */ /* 0x000fe40000000a00 */
[----:B------:R-:W-:-:S04]  /*0e50*/  ISETP.NE.U32.AND P0, PT, RZ, UR4, PT ;  /* 0x00000004ff007c0c */ /* 0x000fc8000bf05070 */
[----:B------:R-:W-:-:S13]  /*0e60*/  ISETP.NE.AND.EX P0, PT, RZ, UR5, PT, P0 ;  /* 0x00000005ff007c0c */ /* 0x000fda000bf05300 */
[----:B------:R-:W-:Y:S05]  /*0e70*/  @!P0 BRA `(.L_x_11) ;  /* 0x00000000001c8947 */ /* 0x000fea0003800000 */
[----:B0-----:R-:W0:Y:S02]  /*0e80*/  LDC.64 R4, c[0x0][0x5a0] ;  /* 0x00016800ff047b82 */ /* 0x001e240000000a00 */
[----:B0-----:R-:W2:Y:S02]  /*0e90*/  LDG.E.64 R4, desc[UR36][R4.64] ;  /* 0x0000002404047981 */ /* 0x001ea4000c1e1b00 */
[----:B--2---:R-:W-:-:S04]  /*0ea0*/  ISETP.NE.U32.AND P0, PT, R4, RZ, PT ;  /* 0x000000ff0400720c */ /* 0x004fc80003f05070 */
[----:B------:R-:W-:-:S13]  /*0eb0*/  ISETP.NE.AND.EX P0, PT, R5, RZ, PT, P0 ;  /* 0x000000ff0500720c */ /* 0x000fda0003f05300 */
[----:B------:R-:W-:Y:S05]  /*0ec0*/  @!P0 BRA `(.L_x_11) ;  /* 0x0000000000088947 */ /* 0x000fea0003800000 */
[----:B-1----:R0:W5:Y:S01]  /*0ed0*/  LD.E R121, desc[UR36][R4.64] ;  /* 0x0000002404797980 */ /* 0x002162000c101900 */
[----:B------:R-:W-:Y:S05]  /*0ee0*/  BRA `(.L_x_12) ;  /* 0x0000000000247947 */ /* 0x000fea0003800000 */
.L_x_11:
[----:B------:R-:W-:Y:S02]  /*0ef0*/  ULDC.64 UR4, c[0x0][0x590] ;  /* 0x0001640000047ab9 */ /* 0x000fe40000000a00 */
[----:B------:R-:W-:-:S04]  /*0f00*/  ISETP.NE.U32.AND P0, PT, RZ, UR4, PT ;  /* 0x00000004ff007c0c */ /* 0x000fc8000bf05070 */
[----:B------:R-:W-:-:S13]  /*0f10*/  ISETP.NE.AND.EX P0, PT, RZ, UR5, PT, P0 ;  /* 0x00000005ff007c0c */ /* 0x000fda000bf05300 */
[----:B------:R-:W-:Y:S05]  /*0f20*/  @!P0 BRA `(.L_x_13) ;  /* 0x00000000000c8947 */ /* 0x000fea0003800000 */
[----:B0-----:R-:W1:Y:S02]  /*0f30*/  LDC.64 R4, c[0x0][0x590] ;  /* 0x00016400ff047b82 */ /* 0x001e640000000a00 */
[----:B-1----:R1:W5:Y:S01]  /*0f40*/  LDG.E R121, desc[UR36][R4.64] ;  /* 0x0000002404797981 */ /* 0x002362000c1e1900 */
[----:B------:R-:W-:Y:S05]  /*0f50*/  BRA `(.L_x_12) ;  /* 0x0000000000087947 */ /* 0x000fea0003800000 */
.L_x_13:
[----:B------:R-:W-:Y:S02]  /*0f60*/  ULDC UR4, c[0x0][0x584] ;  /* 0x0001610000047ab9 */ /* 0x000fe40000000800 */
[----:B-1----:R-:W-:-:S07]  /*0f70*/  IMAD.U32 R121, RZ, RZ, UR4 ;  /* 0x00000004ff797e24 */ /* 0x002fce000f8e00ff */
.L_x_12:
[----:B------:R-:W-:-:S13]  /*0f80*/  LOP3.LUT P0, RZ, R0, 0xff, RZ, 0xc0, !PT ;  /* 0x000000ff00ff7812 */ /* 0x000fda000780c0ff */
[----:B------:R-:W-:Y:S05]  /*0f90*/  @!P0 EXIT ;  /* 0x000000000000894d */ /* 0x000fea0003800000 */
[----:B------:R-:W-:Y:S01]  /*0fa0*/  ULDC UR4, c[0x0][0x28c] ;  /* 0x0000a30000047ab9 */ /* 0x000fe20000000800 */
[----:B------:R-:W-:Y:S01]  /*0fb0*/  LOP3.LUT R138, R19, 0x1, RZ, 0xfc, !PT ;  /* 0x00000001138a7812 */ /* 0x000fe200078efcff */
[----:B------:R-:W-:Y:S01]  /*0fc0*/  UIADD3 UR4, UR4, 0x1f, URZ ;  /* 0x0000001f04047890 */ /* 0x000fe2000fffe03f */
[----:B------:R-:W-:Y:S01]  /*0fd0*/  UMOV UR38, URZ ;  /* 0x0000003f00267c82 */ /* 0x000fe20008000000 */
[----:B------:R-:W-:Y:S02]  /*0fe0*/  UMOV UR39, URZ ;  /* 0x0000003f00277c82 */ /* 0x000fe40008000000 */
[----:B------:R-:W-:-:S04]  /*0ff0*/  USHF.R.S32.HI UR5, URZ, 0x1f, UR4 ;  /* 0x0000001f3f057899 */ /* 0x000fc80008011404 */
[----:B------:R-:W-:-:S04]  /*1000*/  ULEA.HI UR5, UR5, UR4, URZ, 0x5 ;  /* 0x0000000405057291 */ /* 0x000fc8000f8f283f */
[----:B------:R-:W-:-:S12]  /*1010*/  USHF.R.S32.HI UR40, URZ, 0x5, UR5 ;  /* 0x000000053f287899 */ /* 0x000fd80008011405 */
.L_x_223:
[----:B------:R-:W-:Y:S01]  /*1020*/  LOP3.LUT R0, R18, 0x80, RZ, 0xc0, !PT ;  /* 0x0000008012007812 */ /* 0x000fe200078ec0ff */
[----:B------:R-:W2:Y:S01]  /*1030*/  S2UR UR7, SR_CgaCtaId ;  /* 0x00000000000779c3 */ /* 0x000ea20000008800 */
[----:B------:R-:W-:Y:S02]  /*1040*/  UMOV UR6, 0x400 ;  /* 0x0000040000067882 */ /* 0x000fe40000000000 */
[----:B------:R-:W-:-:S06]  /*1050*/  SHF.R.U32.HI R0, RZ, 0x7, R0 ;  /* 0x00000007ff007819 */ /* 0x000fcc0000011600 */
[----:B---3--:R-:W3:Y:S01]  /*1060*/  SHFL.IDX PT, R0, R0, RZ, 0x1f ;  /* 0x00001fff00007589 */ /* 0x008ee200000e0000 */
[----:B--2---:R-:W-:Y:S01]  /*1070*/  ULEA UR42, UR7, UR6, 0x18 ;  /* 0x00000006072a7291 */ /* 0x004fe2000f8ec03f */
[----:B---3--:R-:W-:-:S13]  /*1080*/  R2UR UR4, R0 ;  /* 0x00000000000472ca */ /* 0x008fda00000e0000 */
[----:B------:R-:W-:-:S04]  /*1090*/  ULEA.HI UR5, UR4, UR4, URZ, 0x1 ;  /* 0x0000000404057291 */ /* 0x000fc8000f8f083f */
[----:B------:R-:W-:-:S04]  /*10a0*/  ULOP3.LUT UR5, UR5, 0xffffe, URZ, 0xc0, !UPT ;  /* 0x000ffffe05057892 */ /* 0x000fc8000f8ec03f */
[----:B------:R-:W-:-:S03]  /*10b0*/  UIADD3 UR5, UR4, -UR5, URZ ;  /* 0x8000000504057290 */ /* 0x000fc6000fffe03f */
[----:B------:R-:W-:Y:S01]  /*10c0*/  ULDC UR4, c[0x0][0x28c] ;  /* 0x0000a30000047ab9 */ /* 0x000fe20000000800 */
[----:B------:R-:W-:Y:S01]  /*10d0*/  ULEA UR5, UR5, UR42, 0xc ;  /* 0x0000002a05057291 */ /* 0x000fe2000f8e603f */
[----:B------:R-:W-:-:S03]  /*10e0*/  ISETP.LT.AND P0, PT, RZ, UR4, PT ;  /* 0x00000004ff007c0c */ /* 0x000fc6000bf01270 */
[----:B------:R-:W-:-:S04]  /*10f0*/  UIADD3 UR5, UR5, 0x180, URZ ;  /* 0x0000018005057890 */ /* 0x000fc8000fffe03f */
[----:B------:R-:W-:-:S04]  /*1100*/  USHF.R.U32.HI UR5, URZ, 0x4, UR5 ;  /* 0x000000043f057899 */ /* 0x000fc80008011605 */
[----:B------:R-:W-:Y:S02]  /*1110*/  ULOP3.LUT UR41, UR5, 0x3fff, URZ, 0xc0, !UPT ;  /* 0x00003fff05297892 */ /* 0x000fe4000f8ec03f */
[----:B01--45:R-:W-:Y:S10]  /*1120*/  @P0 BRA `(.L_x_14) ;  /* 0x0000000000400947 */ /* 0x033ff40003800000 */
[----:B------:R-:W-:Y:S01]  /*1130*/  MOV R0, 0x0 ;  /* 0x0000000000007802 */ /* 0x000fe20000000f00 */
[----:B------:R-:W-:Y:S01]  /*1140*/  ULDC.64 UR4, c[0x4][0x68] ;  /* 0x01001a0000047ab9 */ /* 0x000fe20000000a00 */
[----:B------:R-:W-:Y:S01]  /*1150*/  ULDC.64 UR6, c[0x4][0x8] ;  /* 0x0100020000067ab9 */ /* 0x000fe20000000a00 */
[----:B01----:R-:W-:Y:S01]  /*1160*/  IMAD.U32 R4, RZ, RZ, UR4 ;  /* 0x00000004ff047e24 */ /* 0x003fe2000f8e00ff */
[----:B------:R0:W1:Y:S01]  /*1170*/  LDC.64 R14, c[0x4][R0] ;  /* 0x01000000000e7b82 */ /* 0x0000620000000a00 */
[----:B------:R-:W-:Y:S01]  /*1180*/  IMAD.U32 R5, RZ, RZ, UR5 ;  /* 0x00000005ff057e24 */ /* 0x000fe2000f8e00ff */
[----:B------:R-:W-:Y:S01]  /*1190*/  ULDC.64 UR4, c[0x4][0x70] ;  /* 0x01001c0000047ab9 */ /* 0x000fe20000000a00 */
[----:B------:R-:W-:Y:S01]  /*11a0*/  IMAD.U32 R10, RZ, RZ, UR6 ;  /* 0x00000006ff0a7e24 */ /* 0x000fe2000f8e00ff */
[----:B------:R-:W-:Y:S01]  /*11b0*/  MOV R7, UR5 ;  /* 0x0000000500077c02 */ /* 0x000fe20008000f00 */
[----:B------:R-:W-:Y:S02]  /*11c0*/  IMAD.U32 R6, RZ, RZ, UR4 ;  /* 0x00000004ff067e24 */ /* 0x000fe4000f8e00ff */
[----:B------:R-:W-:-:S02]  /*11d0*/  IMAD.U32 R11, RZ, RZ, UR7 ;  /* 0x00000007ff0b7e24 */ /* 0x000fc4000f8e00ff */
[----:B------:R-:W-:Y:S02]  /*11e0*/  IMAD.MOV.U32 R8, RZ, RZ, 0x1e1 ;  /* 0x000001e1ff087424 */ /* 0x000fe400078e00ff */
[----:B------:R-:W-:Y:S02]  /*11f0*/  IMAD.MOV.U32 R12, RZ, RZ, 0x1 ;  /* 0x00000001ff0c7424 */ /* 0x000fe400078e00ff */
[----:B0-----:R-:W-:-:S07]  /*1200*/  IMAD.MOV.U32 R13, RZ, RZ, RZ ;  /* 0x000000ffff0d7224 */ /* 0x001fce00078e00ff */
[----:B------:R-:W-:-:S07]  /*1210*/  LEPC R20, `(.L_x_14) ;  /* 0x000000001014794e */ /* 0x000fce0000000000 */
[----:B-1---5:R-:W-:Y:S05]  /*1220*/  CALL.ABS.NOINC R14 ;  /* 0x000000000e007343 */ /* 0x022fea0003c00000 */
.L_x_14:
[----:B------:R-:W-:-:S13]  /*1230*/  ISETP.NE.AND P0, PT, R138, 0x3, PT ;  /* 0x000000038a00780c */ /* 0x000fda0003f05270 */
[----:B------:R-:W-:Y:S05]  /*1240*/  @!P0 BRA `(.L_x_15) ;  /* 0x0000000000048947 */ /* 0x000fea0003800000 */
[----:B------:R-:W-:Y:S01]  /*1250*/  BPT.TRAP 0x1 ;  /* 0x000000040000795c */ /* 0x000fe20000300000 */
.L_x_15:
[----:B------:R-:W-:Y:S02]  /*1260*/  IMAD.U32 R3, RZ, RZ, UR39 ;  /* 0x00000027ff037e24 */ /* 0x000fe4000f8e00ff */
[----:B------:R-:W-:-:S03]  /*1270*/  IMAD.U32 R0, RZ, RZ, UR38 ;  /* 0x00000026ff007e24 */ /* 0x000fc6000f8e00ff */
[----:B------:R-:W-:Y:S02]  /*1280*/  LEA R3, R3, UR42, 0x3 ;  /* 0x0000002a03037c11 */ /* 0x000fe4000f8e18ff */
[----:B------:R-:W-:-:S04]  /*1290*/  SHF.L.U32 R0, R0, 0x1f, RZ ;  /* 0x0000001f00007819 */ /* 0x000fc800000006ff */
[----:B------:R2:W3:Y:S01]  /*12a0*/  SYNCS.PHASECHK.TRANS64.TRYWAIT P1, [R3+URZ], R0 ;  /* 0x00000000030075a7 */ /* 0x0004e2000802017f */
[----:B------:R-:W-:Y:S05]  /*12b0*/  @!P0 BRA `(.L_x_16) ;  /* 0x0000000000048947 */ /* 0x000fea0003800000 */
[----:B------:R-:W-:Y:S01]  /*12c0*/  BPT.TRAP 0x1 ;  /* 0x000000040000795c */ /* 0x000fe20000300000 */
.L_x_16:
[----:B---3--:R-:W-:Y:S05]  /*12d0*/  @P1 BRA `(.L_x_17) ;  /* 0x0000000000081947 */ /* 0x008fea0003800000 */
[----:B------:R-:W3:Y:S02]  /*12e0*/  SYNCS.PHASECHK.TRANS64.TRYWAIT P1, [R3+URZ], R0 ;  /* 0x00000000030075a7 */ /* 0x000ee4000802017f */
[----:B---3--:R-:W-:Y:S05]  /*12f0*/  @!P1 BRA `(.L_x_18) ;  /* 0x0000009800049947 */ /* 0x008fea0003800000 */
.L_x_17:
[----:B------:R-:W-:-:S04]  /*1300*/  UISETP.LT.AND UP0, UPT, UR40, 0x1, UPT ;  /* 0x000000012800788c */ /* 0x000fc8000bf01270 */
[----:B------:R-:W-:-:S04]  /*1310*/  USEL UR4, UR40, 0x1, UP0 ;  /* 0x0000000128047887 */ /* 0x000fc80008000000 */
[----:B------:R-:W-:-:S06]  /*1320*/  UIADD3 UR4, UR40, -UR4, URZ ;  /* 0x8000000428047290 */ /* 0x000fcc000fffe03f */
[----:B--23--:R-:W-:Y:S01]  /*1330*/  IMAD.U32 R0, RZ, RZ, UR4 ;  /* 0x00000004ff007e24 */ /* 0x00cfe2000f8e00ff */
[----:B------:R-:W-:Y:S05]  /*1340*/  WARPSYNC.ALL ;  /* 0x0000000000007948 */ /* 0x000fea0003800000 */
[----:B------:R-:W-:Y:S01]  /*1350*/  ISETP.GE.AND P1, PT, R0, 0x1, PT ;  /* 0x000000010000780c */ /* 0x000fe20003f26270 */
[----:B------:R-:W-:Y:S01]  /*1360*/  UIADD3 UR4, UR42, 0x28180, URZ ;  /* 0x000281802a047890 */ /* 0x000fe2000fffe03f */
[----:B------:R-:W-:Y:S01]  /*1370*/  WARPGROUP.ARRIVE ;  /* 0x00000000000079c5 */ /* 0x000fe20000000000 */
[----:B------:R-:W-:Y:S01]  /*1380*/  UMOV UR9, 0x80000020 ;  /* 0x8000002000097882 */ /* 0x000fe20000000000 */
[----:B------:R-:W-:Y:S01]  /*1390*/  UMOV UR11, 0x80000020 ;  /* 0x80000020000b7882 */ /* 0x000fe20000000000 */
[----:B------:R-:W-:-:S04]  /*13a0*/  USHF.R.U32.HI UR4, URZ, 0x4, UR4 ;  /* 0x000000043f047899 */ /* 0x000fc80008011604 */
[----:B------:R-:W-:Y:S02]  /*13b0*/  ULOP3.LUT UR5, UR4, 0x3fff, URZ, 0xc0, !UPT ;  /* 0x00003fff04057892 */ /* 0x000fe4000f8ec03f */
[----:B------:R-:W-:Y:S02]  /*13c0*/  ULOP3.LUT UR4, UR41, 0x10000, URZ, 0xfc, !UPT ;  /* 0x0001000029047892 */ /* 0x000fe4000f8efc3f */
[----:B------:R-:W-:Y:S02]  /*13d0*/  ULOP3.LUT UR5, UR5, 0x10000, URZ, 0xfc, !UPT ;  /* 0x0001000005057892 */ /* 0x000fe4000f8efc3f */
[----:B------:R-:W-:Y:S02]  /*13e0*/  ULEA UR6, UR39, UR4, 0xa ;  /* 0x0000000427067291 */ /* 0x000fe4000f8e503f */
[----:B------:R-:W-:-:S05]  /*13f0*/  UIMAD UR7, UR39, 0x180, UR5 ;  /* 0x00000180270778a4 */ /* 0x000fca000f8e0205 */
[----:B------:R-:W-:Y:S02]  /*1400*/  UMOV UR8, UR6 ;  /* 0x0000000600087c82 */ /* 0x000fe40008000000 */
[----:B------:R-:W-:Y:S02]  /*1410*/  UMOV UR10, UR7 ;  /* 0x00000007000a7c82 */ /* 0x000fe40008000000 */
[----:B------:R-:W-:Y:S01]  /*1420*/  HGMMA.64x96x16.F32 R72, gdesc[UR8], RZ, !UPT, gsb0 ;  /* 0x01600000084879f0 */ /* 0x000fe2000c0008ff */
[----:B------:R-:W-:Y:S01]  /*1430*/  UIADD3 UR8, UR6, 0x200, URZ ;  /* 0x0000020006087890 */ /* 0x000fe2000fffe03f */
[----:B------:R-:W-:Y:S01]  /*1440*/  UMOV UR9, 0x80000020 ;  /* 0x8000002000097882 */ /* 0x000fe20000000000 */
[----:B------:R-:W-:Y:S02]  /*1450*/  WARPGROUP.DEPBAR.LE gsb0, 0x0 ;  /* 0x00008000000079c5 */ /* 0x000fe40000010000 */
[----:B------:R-:W-:-:S06]  /*1460*/  WARPGROUP.ARRIVE ;  /* 0x00000000000079c5 */ /* 0x000fcc0000000000 */
[----:B------:R-:W-:Y:S01]  /*1470*/  HGMMA.64x96x16.F32 R24, gdesc[UR8], RZ, !UPT, gsb0 ;  /* 0x01600000081879f0 */ /* 0x000fe2000c0008ff */
[----:B------:R-:W-:Y:S02]  /*1480*/  UIADD3 UR8, UR6, 0x2, URZ ;  /* 0x0000000206087890 */ /* 0x000fe4000fffe03f */
[----:B------:R-:W-:Y:S01]  /*1490*/  UIADD3 UR10, UR7, 0x2, URZ ;  /* 0x00000002070a7890 */ /* 0x000fe2000fffe03f */
[----:B------:R-:W-:Y:S01]  /*14a0*/  UMOV UR9, 0x80000020 ;  /* 0x8000002000097882 */ /* 0x000fe20000000000 */
[----:B------:R-:W-:Y:S01]  /*14b0*/  UMOV UR11, 0x80000020 ;  /* 0x80000020000b7882 */ /* 0x000fe20000000000 */
[----:B------:R-:W-:Y:S02]  /*14c0*/  WARPGROUP.DEPBAR.LE gsb0, 0x0 ;  /* 0x00008000000079c5 */ /* 0x000fe40000010000 */
[----:B------:R-:W-:-:S06]  /*14d0*/  WARPGROUP.ARRIVE ;  /* 0x00000000000079c5 */ /* 0x000fcc0000000000 */
[----:B------:R-:W-:Y:S01]  /*14e0*/  HGMMA.64x96x16.F32 R72, gdesc[UR8], R72, gsb0 ;  /* 0x01600000084879f0 */ /* 0x000fe20008000848 */
[----:B------:R-:W-:Y:S01]  /*14f0*/  UIADD3 UR8, UR6, 0x202, URZ ;  /* 0x0000020206087890 */ /* 0x000fe2000fffe03f */
[----:B------:R-:W-:Y:S01]  /*1500*/  UMOV UR9, 0x80000020 ;  /* 0x8000002000097882 */ /* 0x000fe20000000000 */
[----:B------:R-:W-:Y:S02]  /*1510*/  WARPGROUP.DEPBAR.LE gsb0, 0x0 ;  /* 0x00008000000079c5 */ /* 0x000fe40000010000 */
[----:B------:R-:W-:-:S06]  /*1520*/  WARPGROUP.ARRIVE ;  /* 0x00000000000079c5 */ /* 0x000fcc0000000000 */
[----:B------:R-:W-:Y:S03]  /*1530*/  HGMMA.64x96x16.F32 R24, gdesc[UR8], R24, gsb0 ;  /* 0x01600000081879f0 */ /* 0x000fe60008000818 */
[----:B------:R-:W-:Y:S02]  /*1540*/  WARPGROUP.DEPBAR.LE gsb0, 0x0 ;  /* 0x00008000000079c5 */ /* 0x000fe40000010000 */
[----:B------:R-:W-:Y:S05]  /*1550*/  @!P1 BRA `(.L_x_19) ;  /* 0x0000000400089947 */ /* 0x000fea0003800000 */
[----:B------:R-:W-:-:S04]  /*1560*/  UIADD3 UR6, UR39, 0x1, URZ ;  /* 0x0000000127067890 */ /* 0x000fc8000fffe03f */
[----:B------:R-:W-:-:S04]  /*1570*/  UISETP.NE.AND UP0, UPT, UR6, 0xa, UPT ;  /* 0x0000000a0600788c */ /* 0x000fc8000bf05270 */
[----:B------:R-:W-:Y:S02]  /*1580*/  USEL UR7, URZ, 0x1, UP0 ;  /* 0x000000013f077887 */ /* 0x000fe40008000000 */
[----:B------:R-:W-:Y:S02]  /*1590*/  USEL UR6, UR6, URZ, UP0 ;  /* 0x0000003f06067287 */ /* 0x000fe40008000000 */
[----:B------:R-:W-:-:S06]  /*15a0*/  ULOP3.LUT UR7, UR38, UR7, URZ, 0x3c, !UPT ;  /* 0x0000000726077292 */ /* 0x000fcc000f8e3c3f */
[----:B01----:R-:W-:Y:S01]  /*15b0*/  MOV R5, UR7 ;  /* 0x0000000700057c02 */ /* 0x003fe20008000f00 */
[----:B------:R-:W-:-:S06]  /*15c0*/  UMOV UR7, UR39 ;  /* 0x0000002700077c82 */ /* 0x000fcc0008000000 */
.L_x_26:
[----:B01----:R-:W-:Y:S05]  /*15d0*/  @!P0 BRA `(.L_x_20) ;  /* 0x0000000000048947 */ /* 0x003fea0003800000 */
[----:B------:R-:W-:Y:S01]  /*15e0*/  BPT.TRAP 0x1 ;  /* 0x000000040000795c */ /* 0x000fe20000300000 */
.L_x_20:
[----:B------:R-:W0:Y:S01]  /*15f0*/  S2UR UR9, SR_CgaCtaId ;  /* 0x00000000000979c3 */ /* 0x000e220000008800 */
[----:B------:R-:W-:Y:S01]  /*1600*/  UMOV UR8, 0x400 ;  /* 0x0000040000087882 */ /* 0x000fe20000000000 */
[----:B------:R-:W-:Y:S01]  /*1610*/  SHF.L.U32 R3, R5, 0x1f, RZ ;  /* 0x0000001f05037819 */ /* 0x000fe200000006ff */
[----:B0-----:R-:W-:-:S04]  /*1620*/  ULEA UR14, UR9, UR8, 0x18 ;  /* 0x00000008090e7291 */ /* 0x001fc8000f8ec03f */
[----:B------:R-:W-:-:S09]  /*1630*/  ULEA UR8, UR6, UR14, 0x3 ;  /* 0x0000000e06087291 */ /* 0x000fd2000f8e183f */
[----:B------:R0:W1:Y:S01]  /*1640*/  SYNCS.PHASECHK.TRANS64.TRYWAIT P1, [UR8], R3 ;  /* 0x00000003ff0075a7 */ /* 0x0000620008020148 */
[----:B------:R-:W-:Y:S05]  /*1650*/  @!P0 BRA `(.L_x_21) ;  /* 0x0000000000048947 */ /* 0x000fea0003800000 */
[----:B------:R-:W-:Y:S01]  /*1660*/  BPT.TRAP 0x1 ;  /* 0x000000040000795c */ /* 0x000fe20000300000 */
.L_x_21:
[----:B-1----:R-:W-:Y:S05]  /*1670*/  @P1 BRA `(.L_x_22) ;  /* 0x0000000000081947 */ /* 0x002fea0003800000 */
[----:B------:R-:W1:Y:S02]  /*1680*/  SYNCS.PHASECHK.TRANS64.TRYWAIT P1, [UR8], R3 ;  /* 0x00000003ff0075a7 */ /* 0x000e640008020148 */
[----:B-1----:R-:W-:Y:S05]  /*1690*/  @!P1 BRA `(.L_x_23) ;  /* 0x0000009400309947 */ /* 0x002fea0003800000 */
.L_x_22:
[----:B------:R-:W-:Y:S01]  /*16a0*/  ULEA UR12, UR6, UR4, 0xa ;  /* 0x00000004060c7291 */ /* 0x000fe2000f8e503f */
[----:B------:R-:W-:Y:S01]  /*16b0*/  WARPGROUP.ARRIVE ;  /* 0x00000000000079c5 */ /* 0x000fe20000000000 */
[----:B------:R-:W-:Y:S01]  /*16c0*/  UIMAD UR13, UR6, 0x180, UR5 ;  /* 0x00000180060d78a4 */ /* 0x000fe2000f8e0205 */
[----:B------:R-:W-:Y:S01]  /*16d0*/  UMOV UR9, 0x80000020 ;  /* 0x8000002000097882 */ /* 0x000fe20000000000 */
[----:B------:R-:W-:-:S03]  /*16e0*/  UMOV UR11, 0x80000020 ;  /* 0x80000020000b7882 */ /* 0x000fc60000000000 */
[----:B------:R-:W-:Y:S02]  /*16f0*/  UMOV UR8, UR12 ;  /* 0x0000000c00087c82 */ /* 0x000fe40008000000 */
[----:B------:R-:W-:Y:S02]  /*1700*/  UMOV UR10, UR13 ;  /* 0x0000000d000a7c82 */ /* 0x000fe40008000000 */
[----:B------:R-:W-:Y:S01]  /*1710*/  HGMMA.64x96x16.F32 R72, gdesc[UR8], R72, gsb0 ;  /* 0x01600000084879f0 */ /* 0x000fe20008000848 */
[----:B------:R-:W-:Y:S01]  /*1720*/  UIADD3 UR8, UR12, 0x200, URZ ;  /* 0x000002000c087890 */ /* 0x000fe2000fffe03f */
[----:B------:R-:W-:Y:S01]  /*1730*/  UMOV UR9, 0x80000020 ;  /* 0x8000002000097882 */ /* 0x000fe20000000000 */
[----:B------:R-:W-:Y:S02]  /*1740*/  WARPGROUP.DEPBAR.LE gsb0, 0x0 ;  /* 0x00008000000079c5 */ /* 0x000fe40000010000 */
[----:B------:R-:W-:-:S06]  /*1750*/  WARPGROUP.ARRIVE ;  /* 0x00000000000079c5 */ /* 0x000fcc0000000000 */
[----:B------:R-:W-:Y:S01]  /*1760*/  HGMMA.64x96x16.F32 R24, gdesc[UR8], R24, gsb0 ;  /* 0x01600000081879f0 */ /* 0x000fe20008000818 */
        /* <DEDUP_REMOVED lines=14> */
[----:B------:R-:W-:Y:S01]  /*1850*/  BPT.TRAP 0x1 ;  /* 0x000000040000795c */ /* 0x000fe20000300000 */
.L_x_24:
[----:B------:R-:W-:Y:S01]  /*1860*/  ULEA UR8, UR7, UR14, 0x3 ;  /* 0x0000000e07087291 */ /* 0x000fe2000f8e183f */
[----:B------:R-:W-:-:S03]  /*1870*/  ISETP.GT.U32.AND P1, PT, R19, 0x1, PT ;  /* 0x000000011300780c */ /* 0x000fc60003f24070 */
[----:B------:R-:W-:-:S04]  /*1880*/  UIADD3 UR8, UR8, 0x50, URZ ;  /* 0x0000005008087890 */ /* 0x000fc8000fffe03f */
[----:B------:R-:W-:-:S09]  /*1890*/  UPRMT UR8, URZ, 0x654, UR8 ;  /* 0x000006543f087896 */ /* 0x000fd20008000008 */
[----:B------:R-:W-:Y:S01]  /*18a0*/  SYNCS.ARRIVE.TRANS64.RED.A1T0 RZ, [UR8], RZ ;  /* 0x000000ffffff79a7 */ /* 0x000fe20008100408 */
[----:B------:R-:W-:Y:S05]  /*18b0*/  @P1 BRA `(.L_x_25) ;  /* 0x0000000000041947 */ /* 0x000fea0003800000 */
[----:B------:R-:W-:Y:S01]  /*18c0*/  BPT.TRAP 0x1 ;  /* 0x000000040000795c */ /* 0x000fe20000300000 */
.L_x_25:
[----:B------:R-:W-:Y:S01]  /*18d0*/  UIADD3 UR6, UR6, 0x1, URZ ;  /* 0x0000000106067890 */ /* 0x000fe2000fffe03f */
[C---:B------:R-:W-:Y:S01]  /*18e0*/  ISETP.GT.AND P1, PT, R0.reuse, 0x1, PT ;  /* 0x000000010000780c */ /* 0x040fe20003f24270 */
[----:B------:R-:W-:Y:S01]  /*18f0*/  UIADD3 UR7, UR7, 0x1, URZ ;  /* 0x0000000107077890 */ /* 0x000fe2000fffe03f */
[----:B------:R-:W-:Y:S01]  /*1900*/  VIADD R0, R0, 0xffffffff ;  /* 0xffffffff00007836 */ /* 0x000fe20000000000 */
[----:B------:R-:W-:Y:S02]  /*1910*/  UISETP.NE.AND UP0, UPT, UR6, 0xa, UPT ;  /* 0x0000000a0600788c */ /* 0x000fe4000bf05270 */
[----:B------:R-:W-:Y:S02]  /*1920*/  UISETP.NE.AND UP1, UPT, UR7, 0xa, UPT ;  /* 0x0000000a0700788c */ /* 0x000fe4000bf25270 */
[----:B------:R-:W-:Y:S02]  /*1930*/  USEL UR8, URZ, 0x1, UP0 ;  /* 0x000000013f087887 */ /* 0x000fe40008000000 */
[----:B------:R-:W-:-:S02]  /*1940*/  USEL UR6, UR6, URZ, UP0 ;  /* 0x0000003f06067287 */ /* 0x000fc40008000000 */
[----:B------:R-:W-:Y:S02]  /*1950*/  USEL UR7, UR7, URZ, UP1 ;  /* 0x0000003f07077287 */ /* 0x000fe40008800000 */
[----:B------:R-:W-:Y:S01]  /*1960*/  LOP3.LUT R5, R5, UR8, RZ, 0x3c, !PT ;  /* 0x0000000805057c12 */ /* 0x000fe2000f8e3cff */
[----:B------:R-:W-:Y:S09]  /*1970*/  @P1 BRA `(.L_x_26) ;  /* 0xfffffffc00141947 */ /* 0x000ff2000383ffff */
.L_x_19:
[----:B------:R-:W2:Y:S02]  /*1980*/  LDC R0, c[0x0][0x28c] ;  /* 0x0000a300ff007b82 */ /* 0x000ea40000000800 */
[----:B--2---:R-:W-:-:S13]  /*1990*/  ISETP.GE.AND P1, PT, R0, 0x1, PT ;  /* 0x000000010000780c */ /* 0x004fda0003f26270 */
[----:B------:R-:W-:Y:S05]  /*19a0*/  @!P1 BRA `(.L_x_27) ;  /* 0x0000000000489947 */ /* 0x000fea0003800000 */
[----:B------:R-:W-:Y:S05]  /*19b0*/  @!P0 BRA `(.L_x_28) ;  /* 0x0000000000048947 */ /* 0x000fea0003800000 */
[----:B------:R-:W-:Y:S01]  /*19c0*/  BPT.TRAP 0x1 ;  /* 0x000000040000795c */ /* 0x000fe20000300000 */
.L_x_28:
[----:B------:R-:W2:Y:S01]  /*19d0*/  S2UR UR7, SR_CgaCtaId ;  /* 0x00000000000779c3 */ /* 0x000ea20000008800 */
[----:B------:R-:W-:Y:S01]  /*19e0*/  UISETP.LT.AND UP0, UPT, UR40, 0x1, UPT ;  /* 0x000000012800788c */ /* 0x000fe2000bf01270 */
[----:B------:R-:W-:-:S03]  /*19f0*/  ISETP.GT.U32.AND P0, PT, R19, 0x1, PT ;  /* 0x000000011300780c */ /* 0x000fc60003f04070 */
[----:B------:R-:W-:-:S04]  /*1a00*/  USEL UR6, UR40, 0x1, UP0 ;  /* 0x0000000128067887 */ /* 0x000fc80008000000 */
[----:B------:R-:W-:-:S04]  /*1a10*/  UIADD3 UR6, UR39, UR40, -UR6 ;  /* 0x0000002827067290 */ /* 0x000fc8000fffe806 */
[----:B------:R-:W-:-:S04]  /*1a20*/  UIMAD.WIDE.U32 UR4, UR6, -0x33333333, URZ ;  /* 0xcccccccd060478a5 */ /* 0x000fc8000f8e003f */
[----:B------:R-:W-:-:S03]  /*1a30*/  USHF.R.U32.HI UR4, URZ, 0x3, UR5 ;  /* 0x000000033f047899 */ /* 0x000fc60008011605 */
[----:B------:R-:W-:Y:S01]  /*1a40*/  UMOV UR5, 0x400 ;  /* 0x0000040000057882 */ /* 0x000fe20000000000 */
[----:B------:R-:W-:Y:S02]  /*1a50*/  UIMAD UR6, UR4, -0xa, UR6 ;  /* 0xfffffff6040678a4 */ /* 0x000fe4000f8e0206 */
[----:B--2---:R-:W-:-:S04]  /*1a60*/  ULEA UR5, UR7, UR5, 0x18 ;  /* 0x0000000507057291 */ /* 0x004fc8000f8ec03f */
[----:B------:R-:W-:-:S04]  /*1a70*/  ULEA UR6, UR6, UR5, 0x3 ;  /* 0x0000000506067291 */ /* 0x000fc8000f8e183f */
[----:B------:R-:W-:-:S04]  /*1a80*/  UIADD3 UR6, UR6, 0x50, URZ ;  /* 0x0000005006067890 */ /* 0x000fc8000fffe03f */
[----:B------:R-:W-:-:S09]  /*1a90*/  UPRMT UR6, URZ, 0x654, UR6 ;  /* 0x000006543f067896 */ /* 0x000fd20008000006 */
[----:B------:R-:W-:Y:S01]  /*1aa0*/  SYNCS.ARRIVE.TRANS64.RED.A1T0 RZ, [UR6], RZ ;  /* 0x000000ffffff79a7 */ /* 0x000fe20008100406 */
[----:B------:R-:W-:Y:S05]  /*1ab0*/  @P0 BRA `(.L_x_27) ;  /* 0x0000000000040947 */ /* 0x000fea0003800000 */
[----:B------:R-:W-:Y:S01]  /*1ac0*/  BPT.TRAP 0x1 ;  /* 0x000000040000795c */ /* 0x000fe20000300000 */
.L_x_27:
[----:B------:R-:W2:Y:S01]  /*1ad0*/  LDC R6, c[0x0][0x288] ;  /* 0x0000a200ff067b82 */ /* 0x000ea20000000800 */
[----:B01----:R-:W-:Y:S01]  /*1ae0*/  SHF.R.U32.HI R3, RZ, 0x2, R18 ;  /* 0x00000002ff037819 */ /* 0x003fe20000011612 */
[----:B------:R-:W-:Y:S01]  /*1af0*/  IMAD R11, R122, 0x60, RZ ;  /* 0x000000607a0b7824 */ /* 0x000fe200078e02ff */
[----:B------:R-:W-:Y:S01]  /*1b00*/  LOP3.LUT R4, R18, 0x60, RZ, 0xc0, !PT ;  /* 0x0000006012047812 */ /* 0x000fe200078ec0ff */
[----:B------:R-:W-:Y:S01]  /*1b10*/  UIADD3 UR39, UR40, UR39, URZ ;  /* 0x0000002728277290 */ /* 0x000fe2000fffe03f */
[----:B------:R-:W-:Y:S01]  /*1b20*/  LOP3.LUT R0, R22, 0x1, RZ, 0xc0, !PT ;  /* 0x0000000116007812 */ /* 0x000fe200078ec0ff */
[----:B------:R-:W-:Y:S01]  /*1b30*/  ULDC UR7, c[0x0][0x284] ;  /* 0x0000a10000077ab9 */ /* 0x000fe20000000800 */
[----:B------:R-:W-:Y:S01]  /*1b40*/  LOP3.LUT R3, R3, 0x7, RZ, 0xc0, !PT ;  /* 0x0000000703037812 */ /* 0x000fe200078ec0ff */
[----:B------:R-:W-:Y:S01]  /*1b50*/  UISETP.GT.U32.AND UP0, UPT, UR39, 0x9, UPT ;  /* 0x000000092700788c */ /* 0x000fe2000bf04070 */
[----:B------:R-:W-:Y:S01]  /*1b60*/  SHF.R.U32.HI R8, RZ, 0x1, R4 ;  /* 0x00000001ff087819 */ /* 0x000fe20000011604 */
[----:B------:R-:W-:Y:S01]  /*1b70*/  IMAD.SHL.U32 R10, R0, 0x40, RZ ;  /* 0x00000040000a7824 */ /* 0x000fe200078e00ff */
[----:B------:R-:W-:Y:S01]  /*1b80*/  LOP3.LUT R4, R18, 0x3, RZ, 0xc0, !PT ;  /* 0x0000000312047812 */ /* 0x000fe200078ec0ff */
[----:B------:R-:W-:Y:S01]  /*1b90*/  UISETP.LT.U32.AND UP0, UPT, UR40, 0xa, UP0 ;  /* 0x0000000a2800788c */ /* 0x000fe20008701070 */
[--C-:B------:R-:W-:Y:S01]  /*1ba0*/  IADD3 R5, RZ, -R8, -R3.reuse ;  /* 0x80000008ff057210 */ /* 0x100fe20007ffe803 */
[----:B------:R-:W-:Y:S01]  /*1bb0*/  UISETP.GE.U32.AND UP1, UPT, UR40, 0xa, UPT ;  /* 0x0000000a2800788c */ /* 0x000fe2000bf26070 */
[----:B------:R-:W-:Y:S01]  /*1bc0*/  LOP3.LUT R123, R10, 0x40, R3, 0xe2, !PT ;  /* 0x000000400a7b7812 */ /* 0x000fe200078ee203 */
[----:B------:R-:W-:Y:S01]  /*1bd0*/  IMAD.SHL.U32 R3, R124, 0x100, RZ ;  /* 0x000001007c037824 */ /* 0x000fe200078e00ff */
[----:B------:R-:W-:Y:S01]  /*1be0*/  SHF.R.S32.HI R15, RZ, 0x1f, R23 ;  /* 0x0000001fff0f7819 */ /* 0x000fe20000011417 */
[----:B------:R-:W-:Y:S01]  /*1bf0*/  IMAD R122, R0, -0x40, R5 ;  /* 0xffffffc0007a7824 */ /* 0x000fe200078e0205 */
[----:B------:R-:W-:Y:S01]  /*1c00*/  ULDC.64 UR8, c[0x0][0x5d0] ;  /* 0x0001740000087ab9 */ /* 0x000fe20000000a00 */
[----:B------:R-:W-:Y:S01]  /*1c10*/  UIMAD.WIDE.U32 UR4, UR39, -0x33333333, URZ ;  /* 0xcccccccd270478a5 */ /* 0x000fe2000f8e003f */
[----:B------:R-:W-:Y:S01]  /*1c20*/  IMAD.WIDE R124, R124, 0x100, RZ ;  /* 0x000001007c7c7825 */ /* 0x000fe200078e02ff */
[----:B------:R-:W-:Y:S01]  /*1c30*/  USEL UR6, URZ, 0x1, !UP0 ;  /* 0x000000013f067887 */ /* 0x000fe2000c000000 */
[----:B------:R-:W-:Y:S01]  /*1c40*/  IADD3 R122, -R3, UR7, R122 ;  /* 0x00000007037a7c10 */ /* 0x000fe2000fffe17a */
[----:B------:R-:W-:Y:S01]  /*1c50*/  USHF.R.U32.HI UR4, URZ, 0x3, UR5 ;  /* 0x000000033f047899 */ /* 0x000fe20008011605 */
[----:B--2---:R-:W-:Y:S01]  /*1c60*/  IMAD R0, R4, -0x2, R6 ;  /* 0xfffffffe04007824 */ /* 0x004fe200078e0206 */
[----:B------:R-:W-:Y:S01]  /*1c70*/  ISETP.GE.AND P0, PT, R11, R6, PT ;  /* 0x000000060b00720c */ /* 0x000fe20003f06270 */
[----:B------:R-:W-:Y:S01]  /*1c80*/  IMAD.SHL.U32 R6, R18, 0x2, RZ ;  /* 0x0000000212067824 */ /* 0x000fe200078e00ff */
[----:B------:R-:W-:Y:S01]  /*1c90*/  ULOP3.LUT UR38, UR38, UR6, URZ, 0x3c, !UPT ;  /* 0x0000000626267292 */ /* 0x000fe2000f8e3c3f */
[----:B------:R-:W-:Y:S01]  /*1ca0*/  IMAD R4, R15, UR8, RZ ;  /* 0x000000080f047c24 */ /* 0x000fe2000f8e02ff */
[----:B------:R-:W-:Y:S01]  /*1cb0*/  ISETP.GE.OR P0, PT, R3, UR7, P0 ;  /* 0x0000000703007c0c */ /* 0x000fe20008706670 */
[----:B------:R-:W-:Y:S01]  /*1cc0*/  UIMAD UR39, UR4, -0xa, UR39 ;  /* 0xfffffff6042778a4 */ /* 0x000fe2000f8e0227 */
[----:B------:R-:W-:Y:S01]  /*1cd0*/  LOP3.LUT R6, R11, 0x6, R6, 0xf8, !PT ;  /* 0x000000060b067812 */ /* 0x000fe200078ef806 */
[----:B------:R-:W-:Y:S01]  /*1ce0*/  IMAD R9, R23, UR9, R4 ;  /* 0x0000000917097c24 */ /* 0x000fe2000f8e0204 */
[----:B------:R-:W-:Y:S01]  /*1cf0*/  @UP1 ULOP3.LUT UR38, UR38, 0x1, UR4, 0x78, !UPT ;  /* 0x0000000126261892 */ /* 0x000fe2000f8e7804 */
[----:B------:R-:W-:Y:S01]  /*1d00*/  LOP3.LUT R123, R124, R123, R8, 0xfe, !PT ;  /* 0x0000007b7c7b7212 */ /* 0x000fe200078efe08 */
[----:B------:R-:W-:Y:S01]  /*1d10*/  IMAD.IADD R3, R0, 0x1, -R11 ;  /* 0x0000000100037824 */ /* 0x000fe200078e0a0b */
[----:B------:R-:W-:Y:S01]  /*1d20*/  SHF.R.S32.HI R7, RZ, 0x1f, R6 ;  /* 0x0000001fff077819 */ /* 0x000fe20000011406 */
[----:B------:R-:W-:-:S02]  /*1d30*/  IMAD.MOV.U32 R0, RZ, RZ, -0x1 ;  /* 0xffffffffff007424 */ /* 0x000fc400078e00ff */
[----:B------:R-:W-:-:S04]  /*1d40*/  IMAD.WIDE.U32 R4, R23, UR8, R6 ;  /* 0x0000000817047c25 */ /* 0x000fc8000f8e0006 */
[----:B------:R-:W-:Y:S02]  /*1d50*/  IMAD.IADD R9, R5, 0x1, R9 ;  /* 0x0000000105097824 */ /* 0x000fe400078e0209 */
[----:B------:R-:W-:Y:S01]  /*1d60*/  IMAD.MOV.U32 R8, RZ, RZ, R4 ;  /* 0x000000ffff087224 */ /* 0x000fe200078e0004 */
[----:B------:R-:W-:Y:S06]  /*1d70*/  @P0 BRA `(.L_x_29) ;  /* 0x0000006c00540947 */ /* 0x000fec0003800000 */
[----:B------:R-:W0:Y:S01]  /*1d80*/  LDC.64 R4, c[0x0][0x5c8] ;  /* 0x00017200ff047b82 */ /* 0x000e220000000a00 */
[----:B-----5:R-:W-:Y:S01]  /*1d90*/  FSETP.NEU.AND P2, PT, R121, RZ, PT ;  /* 0x000000ff7900720b */ /* 0x020fe20003f4d000 */
[----:B------:R-:W-:Y:S01]  /*1da0*/  BSSY B0, `(.L_x_29) ;  /* 0x00006d2000007945 */ /* 0x000fe20003800000 */
[----:B------:R-:W-:-:S04]  /*1db0*/  ISETP.GT.AND P0, PT, R122, RZ, PT ;  /* 0x000000ff7a00720c */ /* 0x000fc80003f04270 */
[----:B------:R-:W-:Y:S01]  /*1dc0*/  ISETP.GT.AND P1, PT, R3, RZ, P0 ;  /* 0x000000ff0300720c */ /* 0x000fe20000724270 */
[-C--:B0-----:R-:W-:Y:S02]  /*1dd0*/  IMAD R10, R125, R4.reuse, RZ ;  /* 0x000000047d0a7224 */ /* 0x081fe400078e02ff */
[----:B------:R-:W-:-:S04]  /*1de0*/  IMAD.WIDE.U32 R130, R123, R4, R8 ;  /* 0x000000047b827225 */ /* 0x000fc800078e0008 */
[----:B------:R-:W-:-:S05]  /*1df0*/  IMAD R9, R123, R5, R10 ;  /* 0x000000057b097224 */ /* 0x000fca00078e020a */
[----:B------:R-:W-:Y:S01]  /*1e00*/  IADD3 R137, R131, R9, RZ ;  /* 0x0000000983897210 */ /* 0x000fe20007ffe0ff */
[----:B------:R-:W-:Y:S06]  /*1e10*/  @!P2 BRA `(.L_x_30) ;  /* 0x000000500044a947 */ /* 0x000fec0003800000 */
[----:B------:R-:W0:Y:S01]  /*1e20*/  LDC.64 R10, c[0x0][0x5b8] ;  /* 0x00016e00ff0a7b82 */ /* 0x000e220000000a00 */
[----:B------:R-:W-:-:S07]  /*1e30*/  ULDC.64 UR4, c[0x0][0x5c0] ;  /* 0x0001700000047ab9 */ /* 0x000fce0000000a00 */
[----:B------:R-:W1:Y:S08]  /*1e40*/  LDC.64 R12, c[0x0][0x5b0] ;  /* 0x00016c00ff0c7b82 */ /* 0x000e700000000a00 */
[----:B------:R-:W2:Y:S01]  /*1e50*/  LDC.64 R8, c[0x0][0x5a8] ;  /* 0x00016a00ff087b82 */ /* 0x000ea20000000a00 */
[----:B0-----:R-:W-:-:S04]  /*1e60*/  IMAD R14, R15, R10, RZ ;  /* 0x0000000a0f0e7224 */ /* 0x001fc800078e02ff */
[C---:B------:R-:W-:Y:S02]  /*1e70*/  IMAD R11, R23.reuse, R11, R14 ;  /* 0x0000000b170b7224 */ /* 0x040fe400078e020e */
[----:B------:R-:W-:-:S04]  /*1e80*/  IMAD.WIDE.U32 R14, R23, R10, R6 ;  /* 0x0000000a170e7225 */ /* 0x000fc800078e0006 */
[----:B-1----:R-:W-:Y:S02]  /*1e90*/  IMAD R20, R125, R12, RZ ;  /* 0x0000000c7d147224 */ /* 0x002fe400078e02ff */
[----:B------:R-:W-:Y:S02]  /*1ea0*/  IMAD.IADD R21, R15, 0x1, R11 ;  /* 0x000000010f157824 */ /* 0x000fe400078e020b */
[----:B------:R-:W-:Y:S02]  /*1eb0*/  IMAD R135, R123, R13, R20 ;  /* 0x0000000d7b877224 */ /* 0x000fe400078e0214 */
[----:B------:R-:W-:-:S04]  /*1ec0*/  IMAD.MOV.U32 R20, RZ, RZ, R14 ;  /* 0x000000ffff147224 */ /* 0x000fc800078e000e */
[----:B------:R-:W-:-:S04]  /*1ed0*/  IMAD.WIDE.U32 R126, R123, R12, R20 ;  /* 0x0000000c7b7e7225 */ /* 0x000fc800078e0014 */
[----:B------:R-:W-:Y:S01]  /*1ee0*/  IMAD.IADD R127, R127, 0x1, R135 ;  /* 0x000000017f7f7824 */ /* 0x000fe200078e0287 */
[----:B--2---:R-:W-:-:S04]  /*1ef0*/  LEA R128, P2, R126, R8, 0x1 ;  /* 0x000000087e807211 */ /* 0x004fc800078408ff */
[----:B------:R-:W-:-:S05]  /*1f00*/  LEA.HI.X R129, R126, R9, R127, 0x1, P2 ;  /* 0x000000097e817211 */ /* 0x000fca00010f0c7f */
[----:B------:R0:W2:Y:S01]  /*1f10*/  @P1 LDG.E.LTC128B.U16 R131, desc[UR36][R128.64] ;  /* 0x0000002480831981 */ /* 0x0000a2000c1e1520 */
[----:B------:R-:W-:Y:S01]  /*1f20*/  IMAD.WIDE.U32 R126, R123, R12, R6 ;  /* 0x0000000c7b7e7225 */ /* 0x000fe200078e0006 */
[----:B------:R-:W-:Y:S03]  /*1f30*/  BSSY B1, `(.L_x_31) ;  /* 0x0000014000017945 */ /* 0x000fe60003800000 */
[----:B------:R-:W-:Y:S02]  /*1f40*/  IMAD.IADD R127, R135, 0x1, R127 ;  /* 0x00000001877f7824 */ /* 0x000fe400078e027f */
[----:B------:R-:W-:-:S03]  /*1f50*/  IMAD.WIDE.U32 R126, R23, R10, R126 ;  /* 0x0000000a177e7225 */ /* 0x000fc600078e007e */
[----:B0-----:R-:W-:Y:S01]  /*1f60*/  LEA R128, P3, R126, R8, 0x1 ;  /* 0x000000087e807211 */ /* 0x001fe200078608ff */
[----:B--2---:R-:W-:-:S05]  /*1f70*/  HADD2.F32 R132, -RZ, R131.H0_H0 ;  /* 0x20000083ff847230 */ /* 0x004fca0000004100 */
[----:B------:R-:W-:Y:S01]  /*1f80*/  FMUL R133, R132, R121 ;  /* 0x0000007984857220 */ /* 0x000fe20000400000 */
[----:B------:R-:W-:-:S03]  /*1f90*/  LEA R132, P2, R130, UR4, 0x1 ;  /* 0x0000000482847c11 */ /* 0x000fc6000f8408ff */
[----:B------:R-:W-:Y:S01]  /*1fa0*/  FFMA R133, R72, R120, R133 ;  /* 0x0000007848857223 */ /* 0x000fe20000000085 */
[----:B------:R-:W-:-:S04]  /*1fb0*/  IMAD.IADD R72, R11, 0x1, R127 ;  /* 0x000000010b487824 */ /* 0x000fc800078e027f */
[----:B------:R-:W-:Y:S02]  /*1fc0*/  F2FP.F16.F32.PACK_AB R129, RZ, R133 ;  /* 0x00000085ff81723e */ /* 0x000fe400000000ff */
[----:B------:R-:W-:Y:S02]  /*1fd0*/  LEA.HI.X R133, R130, UR5, R137, 0x1, P2 ;  /* 0x0000000582857c11 */ /* 0x000fe400090f0c89 */
[----:B------:R-:W-:Y:S02]  /*1fe0*/  ISETP.GT.AND P2, PT, R3, 0x1, P0 ;  /* 0x000000010300780c */ /* 0x000fe40000744270 */
[----:B------:R-:W-:Y:S02]  /*1ff0*/  PRMT R127, R129, 0x7610, R127 ;  /* 0x00007610817f7816 */ /* 0x000fe4000000007f */
[--C-:B------:R-:W-:Y:S01]  /*2000*/  LEA.HI.X R129, R126, R9, R72.reuse, 0x1, P3 ;  /* 0x000000097e817211 */ /* 0x100fe200018f0c48 */
[C---:B------:R-:W-:Y:S01]  /*2010*/  IMAD.SHL.U32 R126, R12.reuse, 0x8, RZ ;  /* 0x000000080c7e7824 */ /* 0x040fe200078e00ff */
[----:B------:R-:W-:Y:S01]  /*2020*/  PRMT R72, R131, 0x7610, R72 ;  /* 0x0000761083487816 */ /* 0x000fe20000000048 */
[----:B------:R0:W-:Y:S02]  /*2030*/  @P1 STG.E.U16 desc[UR36][R132.64], R127 ;  /* 0x0000007f84001986 */ /* 0x0001e4000c101524 */
[----:B0-----:R-:W-:-:S04]  /*2040*/  SHF.L.U64.HI R127, R12, 0x3, R13 ;  /* 0x000000030c7f7819 */ /* 0x001fc8000001020d */
[----:B------:R-:W-:Y:S05]  /*2050*/  @!P2 BRA `(.L_x_32) ;  /* 0x000000000004a947 */ /* 0x000fea0003800000 */
[----:B------:R0:W5:Y:S02]  /*2060*/  LDG.E.LTC128B.U16 R72, desc[UR36][R128.64+0x2] ;  /* 0x0000022480487981 */ /* 0x000164000c1e1520 */
.L_x_32:
[----:B------:R-:W-:Y:S05]  /*2070*/  BSYNC B1 ;  /* 0x0000000000017941 */ /* 0x000fea0003800000 */
.L_x_31:
[----:B-----5:R-:W-:Y:S01]  /*2080*/  HADD2.F32 R130, -RZ, R72.H0_H0 ;  /* 0x20000048ff827230 */ /* 0x020fe20000004100 */
[----:B------:R-:W-:Y:S01]  /*2090*/  ISETP.GT.AND P1, PT, R122, 0x8, PT ;  /* 0x000000087a00780c */ /* 0x000fe20003f24270 */
[----:B------:R-:W-:Y:S01]  /*20a0*/  IMAD.WIDE.U32 R136, R123, R12, R126 ;  /* 0x0000000c7b887225 */ /* 0x000fe200078e007e */
[----:B------:R-:W-:-:S03]  /*20b0*/  PRMT R139, R72, 0x7610, R139 ;  /* 0x00007610488b7816 */ /* 0x000fc6000000008b */
[----:B------:R-:W-:Y:S01]  /*20c0*/  FMUL R130, R130, R121 ;  /* 0x0000007982827220 */ /* 0x000fe20000400000 */
[----:B------:R-:W-:Y:S01]  /*20d0*/  IMAD.IADD R135, R135, 0x1, R137 ;  /* 0x0000000187877824 */ /* 0x000fe200078e0289 */
[----:B------:R-:W-:Y:S02]  /*20e0*/  IADD3 R131, P4, R14, R136, RZ ;  /* 0x000000880e837210 */ /* 0x000fe40007f9e0ff */
[----:B------:R-:W-:Y:S01]  /*20f0*/  FFMA R73, R73, R120, R130 ;  /* 0x0000007849497223 */ /* 0x000fe20000000082 */
[----:B------:R-:W-:Y:S02]  /*2100*/  ISETP.GT.AND P3, PT, R3, RZ, P1 ;  /* 0x000000ff0300720c */ /* 0x000fe40000f64270 */
[----:B------:R-:W-:Y:S01]  /*2110*/  IMAD.X R134, R135, 0x1, R21, P4 ;  /* 0x0000000187867824 */ /* 0x000fe200020e0615 */
[----:B------:R-:W-:Y:S02]  /*2120*/  LEA R130, P4, R131, R8, 0x1 ;  /* 0x0000000883827211 */ /* 0x000fe400078808ff */
[----:B------:R-:W-:-:S02]  /*2130*/  F2FP.F16.F32.PACK_AB R73, RZ, R73 ;  /* 0x00000049ff49723e */ /* 0x000fc400000000ff */
[----:B------:R-:W-:Y:S02]  /*2140*/  LEA.HI.X R131, R131, R9, R134, 0x1, P4 ;  /* 0x0000000983837211 */ /* 0x000fe400020f0c86 */
[----:B------:R-:W-:-:S05]  /*2150*/  PRMT R137, R73, 0x7610, R137 ;  /* 0x0000761049897816 */ /* 0x000fca0000000089 */
[----:B------:R1:W-:Y:S04]  /*2160*/  @P2 STG.E.U16 desc[UR36][R132.64+0x2], R137 ;  /* 0x0000028984002986 */ /* 0x0003e8000c101524 */
[----:B------:R2:W3:Y:S01]  /*2170*/  @P3 LDG.E.LTC128B.U16 R139, desc[UR36][R130.64] ;  /* 0x00000024828b3981 */ /* 0x0004e2000c1e1520 */
[----:B------:R-:W-:Y:S01]  /*2180*/  IMAD.SHL.U32 R72, R4, 0x10, RZ ;  /* 0x0000001004487824 */ /* 0x000fe200078e00ff */
[----:B------:R-:W-:Y:S01]  /*2190*/  IADD3 R136, P2, R6, R136, RZ ;  /* 0x0000008806887210 */ /* 0x000fe20007f5e0ff */
[----:B------:R-:W-:Y:S03]  /*21a0*/  BSSY B1, `(.L_x_33) ;  /* 0x0000011000017945 */ /* 0x000fe60003800000 */
[----:B-1----:R-:W-:-:S02]  /*21b0*/  IADD3.X R137, R7, R135, RZ, P2, !PT ;  /* 0x0000008707897210 */ /* 0x002fc400017fe4ff */
[----:B------:R-:W-:Y:S01]  /*21c0*/  ISETP.GT.AND P2, PT, R3, 0x1, P1 ;  /* 0x000000010300780c */ /* 0x000fe20000f44270 */
[----:B------:R-:W-:-:S04]  /*21d0*/  IMAD.WIDE.U32 R136, R23, R10, R136 ;  /* 0x0000000a17887225 */ /* 0x000fc800078e0088 */
[----:B------:R-:W-:Y:S01]  /*21e0*/  IMAD.IADD R137, R11, 0x1, R137 ;  /* 0x000000010b897824 */ /* 0x000fe200078e0289 */
[----:B--2---:R-:W-:-:S04]  /*21f0*/  LEA R130, P5, R136, R8, 0x1 ;  /* 0x0000000888827211 */ /* 0x004fc800078a08ff */
[----:B------:R-:W-:Y:S01]  /*2200*/  LEA.HI.X R131, R136, R9, R137, 0x1, P5 ;  /* 0x0000000988837211 */ /* 0x000fe200028f0c89 */
[----:B---3--:R-:W-:-:S05]  /*2210*/  HADD2.F32 R134, -RZ, R139.H0_H0 ;  /* 0x2000008bff867230 */ /* 0x008fca0000004100 */
[----:B------:R-:W-:Y:S01]  /*2220*/  FMUL R73, R134, R121 ;  /* 0x0000007986497220 */ /* 0x000fe20000400000 */
[----:B------:R-:W-:-:S03]  /*2230*/  IADD3 R134, P4, R72, R132, RZ ;  /* 0x0000008448867210 */ /* 0x000fc60007f9e0ff */
[----:B------:R-:W-:Y:S01]  /*2240*/  FFMA R74, R74, R120, R73 ;  /* 0x000000784a4a7223 */ /* 0x000fe20000000049 */
[----:B------:R-:W-:-:S04]  /*2250*/  SHF.L.U64.HI R73, R4, 0x4, R5 ;  /* 0x0000000404497819 */ /* 0x000fc80000010205 */
[----:B------:R-:W-:Y:S01]  /*2260*/  F2FP.F16.F32.PACK_AB R74, RZ, R74 ;  /* 0x0000004aff4a723e */ /* 0x000fe200000000ff */
[----:B------:R-:W-:-:S05]  /*2270*/  IMAD.X R135, R73, 0x1, R133, P4 ;  /* 0x0000000149877824 */ /* 0x000fca00020e0685 */
[----:B------:R1:W-:Y:S01]  /*2280*/  @P3 STG.E.U16 desc[UR36][R134.64], R74 ;  /* 0x0000004a86003986 */ /* 0x0003e2000c101524 */
[----:B------:R-:W-:Y:S05]  /*2290*/  @!P2 BRA `(.L_x_34) ;  /* 0x000000000004a947 */ /* 0x000fea0003800000 */
[----:B------:R2:W5:Y:S02]  /*22a0*/  LDG.E.LTC128B.U16 R139, desc[UR36][R130.64+0x2] ;  /* 0x00000224828b7981 */ /* 0x000564000c1e1520 */
.L_x_34:
[----:B------:R-:W-:Y:S05]  /*22b0*/  BSYNC B1 ;  /* 0x0000000000017941 */ /* 0x000fea0003800000 */
.L_x_33:
[----:B-1---5:R-:W-:Y:S01]  /*22c0*/  HADD2.F32 R74, -RZ, R139.H0_H0 ;  /* 0x2000008bff4a7230 */ /* 0x022fe20000004100 */
[----:B------:R-:W-:Y:S01]  /*22d0*/  ISETP.GT.AND P3, PT, R3, 0x8, P0 ;  /* 0x000000080300780c */ /* 0x000fe20000764270 */
[----:B------:R-:W-:Y:S03]  /*22e0*/  BSSY B1, `(.L_x_35) ;  /* 0x000000a000017945 */ /* 0x000fe60003800000 */
[----:B------:R-:W-:-:S04]  /*22f0*/  FMUL R74, R74, R121 ;  /* 0x000000794a4a7220 */ /* 0x000fc80000400000 */
[----:B------:R-:W-:Y:S01]  /*2300*/  FFMA R74, R75, R120, R74 ;  /* 0x000000784b4a7223 */ /* 0x000fe2000000004a */
[----:B------:R-:W-:-:S04]  /*2310*/  @P2 IMAD.MOV.U32 R75, RZ, RZ, R135 ;  /* 0x000000ffff4b2224 */ /* 0x000fc800078e0087 */
[----:B------:R-:W-:-:S04]  /*2320*/  F2FP.F16.F32.PACK_AB R74, RZ, R74 ;  /* 0x0000004aff4a723e */ /* 0x000fc800000000ff */
[----:B------:R-:W-:Y:S01]  /*2330*/  PRMT R136, R74, 0x7610, R136 ;  /* 0x000076104a887816 */ /* 0x000fe20000000088 */
[----:B------:R-:W-:-:S05]  /*2340*/  @P2 IMAD.MOV.U32 R74, RZ, RZ, R134 ;  /* 0x000000ffff4a2224 */ /* 0x000fca00078e0086 */
[----:B------:R1:W-:Y:S01]  /*2350*/  @P2 STG.E.U16 desc[UR36][R74.64+0x2], R136 ;  /* 0x000002884a002986 */ /* 0x0003e2000c101524 */
[----:B------:R-:W-:Y:S05]  /*2360*/  @!P3 BRA `(.L_x_36) ;  /* 0x000000000004b947 */ /* 0x000fea0003800000 */
[----:B------:R3:W5:Y:S02]  /*2370*/  LDG.E.LTC128B.U16 R139, desc[UR36][R128.64+0x10] ;  /* 0x00001024808b7981 */ /* 0x000764000c1e1520 */
.L_x_36:
[----:B------:R-:W-:Y:S05]  /*2380*/  BSYNC B1 ;  /* 0x0000000000017941 */ /* 0x000fea0003800000 */
.L_x_35:
[----:B-1---5:R-:W-:Y:S01]  /*2390*/  HADD2.F32 R74, -RZ, R139.H0_H0 ;  /* 0x2000008bff4a7230 */ /* 0x022fe20000004100 */
[----:B------:R-:W-:Y:S01]  /*23a0*/  ISETP.GT.AND P2, PT, R3, 0x9, P0 ;  /* 0x000000090300780c */ /* 0x000fe20000744270 */
[----:B------:R-:W-:Y:S03]  /*23b0*/  BSSY B1, `(.L_x_37) ;  /* 0x000000a000017945 */ /* 0x000fe60003800000 */
[----:B------:R-:W-:Y:S01]  /*23c0*/  FMUL R75, R74, R121 ;  /* 0x000000794a4b7220 */ /* 0x000fe20000400000 */
[----:B------:R-:W-:-:S03]  /*23d0*/  @P3 IMAD.MOV.U32 R74, RZ, RZ, R132 ;  /* 0x000000ffff4a3224 */ /* 0x000fc600078e0084 */
[----:B------:R-:W-:-:S05]  /*23e0*/  FFMA R75, R76, R120, R75 ;  /* 0x000000784c4b7223 */ /* 0x000fca000000004b */
[----:B------:R-:W-:-:S04]  /*23f0*/  F2FP.F16.F32.PACK_AB R75, RZ, R75 ;  /* 0x0000004bff4b723e */ /* 0x000fc800000000ff */
[----:B------:R-:W-:Y:S01]  /*2400*/  PRMT R76, R75, 0x7610, R76 ;  /* 0x000076104b4c7816 */ /* 0x000fe2000000004c */
[----:B------:R-:W-:-:S05]  /*2410*/  @P3 IMAD.MOV.U32 R75, RZ, RZ, R133 ;  /* 0x000000ffff4b3224 */ /* 0x000fca00078e0085 */
[----:B------:R1:W-:Y:S01]  /*2420*/  @P3 STG.E.U16 desc[UR36][R74.64+0x10], R76 ;  /* 0x0000104c4a003986 */ /* 0x0003e2000c101524 */
[----:B------:R-:W-:Y:S05]  /*2430*/  @!P2 BRA `(.L_x_38) ;  /* 0x000000000004a947 */ /* 0x000fea0003800000 */
[----:B------:R4:W5:Y:S02]  /*2440*/  LDG.E.LTC128B.U16 R139, desc[UR36][R128.64+0x12] ;  /* 0x00001224808b7981 */ /* 0x000964000c1e1520 */
.L_x_38:
[----:B------:R-:W-:Y:S05]  /*2450*/  BSYNC B1 ;  /* 0x0000000000017941 */ /* 0x000fea0003800000 */
.L_x_37:
[----:B-1---5:R-:W-:Y:S01]  /*2460*/  HADD2.F32 R74, -RZ, R139.H0_H0 ;  /* 0x2000008bff4a7230 */ /* 0x022fe20000004100 */
[----:B------:R-:W-:Y:S01]  /*2470*/  @P2 MOV R75, R133 ;  /* 0x00000085004b2202 */ /* 0x000fe20000000f00 */
[----:B------:R-:W-:Y:S01]  /*2480*/  BSSY B1, `(.L_x_39) ;  /* 0x000000a000017945 */ /* 0x000fe20003800000 */
[----:B------:R-:W-:Y:S02]  /*2490*/  ISETP.GT.AND P3, PT, R3, 0x8, P1 ;  /* 0x000000080300780c */ /* 0x000fe40000f64270 */
[----:B------:R-:W-:-:S04]  /*24a0*/  FMUL R74, R74, R121 ;  /* 0x000000794a4a7220 */ /* 0x000fc80000400000 */
[----:B------:R-:W-:-:S05]  /*24b0*/  FFMA R74, R77, R120, R74 ;  /* 0x000000784d4a7223 */ /* 0x000fca000000004a */
[----:B------:R-:W-:-:S04]  /*24c0*/  F2FP.F16.F32.PACK_AB R74, RZ, R74 ;  /* 0x0000004aff4a723e */ /* 0x000fc800000000ff */
[----:B------:R-:W-:Y:S01]  /*24d0*/  PRMT R76, R74, 0x7610, R76 ;  /* 0x000076104a4c7816 */ /* 0x000fe2000000004c */
[----:B------:R-:W-:-:S05]  /*24e0*/  @P2 IMAD.MOV.U32 R74, RZ, RZ, R132 ;  /* 0x000000ffff4a2224 */ /* 0x000fca00078e0084 */
[----:B------:R1:W-:Y:S01]  /*24f0*/  @P2 STG.E.U16 desc[UR36][R74.64+0x12], R76 ;  /* 0x0000124c4a002986 */ /* 0x0003e2000c101524 */
[----:B------:R-:W-:Y:S05]  /*2500*/  @!P3 BRA `(.L_x_40) ;  /* 0x000000000004b947 */ /* 0x000fea0003800000 */
[----:B------:R0:W5:Y:S02]  /*2510*/  LDG.E.LTC128B.U16 R139, desc[UR36][R130.64+0x10] ;  /* 0x00001024828b7981 */ /* 0x000164000c1e1520 */
.L_x_40:
[----:B------:R-:W-:Y:S05]  /*2520*/  BSYNC B1 ;  /* 0x0000000000017941 */ /* 0x000fea0003800000 */
.L_x_39:
        /* <DEDUP_REMOVED lines=12> */
.L_x_42:
[----:B------:R-:W-:Y:S05]  /*25f0*/  BSYNC B1 ;  /* 0x0000000000017941 */ /* 0x000fea0003800000 */
.L_x_41:
[----:B-1---5:R-:W-:Y:S01]  /*2600*/  HADD2.F32 R74, -RZ, R139.H0_H0 ;  /* 0x2000008bff4a7230 */ /* 0x022fe20000004100 */
[----:B------:R-:W-:Y:S01]  /*2610*/  ISETP.GT.AND P3, PT, R3, 0x10, P0 ;  /* 0x000000100300780c */ /* 0x000fe20000764270 */
[----:B------:R-:W-:Y:S01]  /*2620*/  @P2 IMAD.MOV.U32 R75, RZ, RZ, R135 ;  /* 0x000000ffff4b2224 */ /* 0x000fe200078e0087 */
[----:B------:R-:W-:Y:S02]  /*2630*/  BSSY B1, `(.L_x_43) ;  /* 0x0000009000017945 */ /* 0x000fe40003800000 */
        /* <DEDUP_REMOVED lines=8> */
.L_x_44:
[----:B------:R-:W-:Y:S05]  /*26c0*/  BSYNC B1 ;  /* 0x0000000000017941 */ /* 0x000fea0003800000 */
.L_x_43:
        /* <DEDUP_REMOVED lines=12> */
.L_x_46:
[----:B------:R-:W-:Y:S05]  /*2790*/  BSYNC B1 ;  /* 0x0000000000017941 */ /* 0x000fea0003800000 */
.L_x_45:
        /* <DEDUP_REMOVED lines=12> */
.L_x_48:
[----:B------:R-:W-:Y:S05]  /*2860*/  BSYNC B1 ;  /* 0x0000000000017941 */ /* 0x000fea0003800000 */
.L_x_47:
[----:B-1---5:R-:W-:Y:S01]  /*2870*/  HADD2.F32 R74, -RZ, R139.H0_H0 ;  /* 0x2000008bff4a7230 */ /* 0x022fe20000004100 */
[----:B------:R-:W-:Y:S01]  /*2880*/  ISETP.GT.AND P2, PT, R3, 0x11, P1 ;  /* 0x000000110300780c */ /* 0x000fe20000f44270 */
[----:B------:R-:W-:Y:S03]  /*2890*/  BSSY B1, `(.L_x_49) ;  /* 0x000000a000017945 */ /* 0x000fe60003800000 */
[----:B------:R-:W-:Y:S01]  /*28a0*/  FMUL R75, R74, R121 ;  /* 0x000000794a4b7220 */ /* 0x000fe20000400000 */
[----:B------:R-:W-:-:S03]  /*28b0*/  @P3 MOV R74, R134 ;  /* 0x00000086004a3202 */ /* 0x000fc60000000f00 */
[----:B------:R-:W-:-:S05]  /*28c0*/  FFMA R75, R82, R120, R75 ;  /* 0x00000078524b7223 */ /* 0x000fca000000004b */
[----:B------:R-:W-:-:S04]  /*28d0*/  F2FP.F16.F32.PACK_AB R75, RZ, R75 ;  /* 0x0000004bff4b723e */ /* 0x000fc800000000ff */
[----:B------:R-:W-:Y:S01]  /*28e0*/  PRMT R76, R75, 0x7610, R76 ;  /* 0x000076104b4c7816 */ /* 0x000fe2000000004c */
[----:B------:R-:W-:-:S05]  /*28f0*/  @P3 IMAD.MOV.U32 R75, RZ, RZ, R135 ;  /* 0x000000ffff4b3224 */ /* 0x000fca00078e0087 */
[----:B------:R1:W-:Y:S01]  /*2900*/  @P3 STG.E.U16 desc[UR36][R74.64+0x20], R76 ;  /* 0x0000204c4a003986 */ /* 0x0003e2000c101524 */
[----:B------:R-:W-:Y:S05]  /*2910*/  @!P2 BRA `(.L_x_50) ;  /* 0x000000000004a947 */ /* 0x000fea0003800000 */
[----:B------:R0:W5:Y:S02]  /*2920*/  LDG.E.LTC128B.U16 R139, desc[UR36][R130.64+0x22] ;  /* 0x00002224828b7981 */ /* 0x000164000c1e1520 */
.L_x_50:
[----:B------:R-:W-:Y:S05]  /*2930*/  BSYNC B1 ;  /* 0x0000000000017941 */ /* 0x000fea0003800000 */
.L_x_49:
        /* <DEDUP_REMOVED lines=12> */
.L_x_52:
[----:B------:R-:W-:Y:S05]  /*2a00*/  BSYNC B1 ;  /* 0x0000000000017941 */ /* 0x000fea0003800000 */
.L_x_51:
        /* <DEDUP_REMOVED lines=12> */
.L_x_54:
[----:B------:R-:W-:Y:S05]  /*2ad0*/  BSYNC B1 ;  /* 0x0000000000017941 */ /* 0x000fea0003800000 */
.L_x_53:
        /* <DEDUP_REMOVED lines=12> */
.L_x_56:
[----:B------:R-:W-:Y:S05]  /*2ba0*/  BSYNC B1 ;  /* 0x0000000000017941 */ /* 0x000fea0003800000 */
.L_x_55:
[----:B-1---5:R-:W-:Y:S01]  /*2bb0*/  HADD2.F32 R74, -RZ, R139.H0_H0 ;  /* 0x2000008bff4a7230 */ /* 0x022fe20000004100 */
[----:B------:R-:W-:Y:S01]  /*2bc0*/  ISETP.GT.AND P2, PT, R3, 0x19, P1 ;  /* 0x000000190300780c */ /* 0x000fe20000f44270 */
[----:B------:R-:W-:Y:S03]  /*2bd0*/  BSSY B1, `(.L_x_57) ;  /* 0x000000a000017945 */ /* 0x000fe60003800000 */
[----:B------:R-:W-:Y:S01]  /*2be0*/  FMUL R75, R74, R121 ;  /* 0x000000794a4b7220 */ /* 0x000fe20000400000 */
[----:B------:R-:W-:-:S03]  /*2bf0*/  @P3 IMAD.MOV.U32 R74, RZ, RZ, R134 ;  /* 0x000000ffff4a3224 */ /* 0x000fc600078e0086 */
[----:B------:R-:W-:-:S05]  /*2c00*/  FFMA R75, R86, R120, R75 ;  /* 0x00000078564b7223 */ /* 0x000fca000000004b */
[----:B------:R-:W-:-:S04]  /*2c10*/  F2FP.F16.F32.PACK_AB R75, RZ, R75 ;  /* 0x0000004bff4b723e */ /* 0x000fc800000000ff */
[----:B------:R-:W-:Y:S02]  /*2c20*/  PRMT R76, R75, 0x7610, R76 ;  /* 0x000076104b4c7816 */ /* 0x000fe4000000004c */
[----:B------:R-:W-:-:S05]  /*2c30*/  @P3 MOV R75, R135 ;  /* 0x00000087004b3202 */ /* 0x000fca0000000f00 */
[----:B------:R1:W-:Y:S01]  /*2c40*/  @P3 STG.E.U16 desc[UR36][R74.64+0x30], R76 ;  /* 0x0000304c4a003986 */ /* 0x0003e2000c101524 */
[----:B------:R-:W-:Y:S05]  /*2c50*/  @!P2 BRA `(.L_x_58) ;  /* 0x000000000004a947 */ /* 0x000fea0003800000 */
[----:B------:R0:W5:Y:S02]  /*2c60*/  LDG.E.LTC128B.U16 R139, desc[UR36][R130.64+0x32] ;  /* 0x00003224828b7981 */ /* 0x000164000c1e1520 */
.L_x_58:
[----:B------:R-:W-:Y:S05]  /*2c70*/  BSYNC B1 ;  /* 0x0000000000017941 */ /* 0x000fea0003800000 */
.L_x_57:
        /* <DEDUP_REMOVED lines=12> */
.L_x_60:
[----:B------:R-:W-:Y:S05]  /*2d40*/  BSYNC B1 ;  /* 0x0000000000017941 */ /* 0x000fea0003800000 */
.L_x_59:
        /* <DEDUP_REMOVED lines=12> */
.L_x_62:
[----:B------:R-:W-:Y:S05]  /*2e10*/  BSYNC B1 ;  /* 0x0000000000017941 */ /* 0x000fea0003800000 */
.L_x_61:
        /* <DEDUP_REMOVED lines=12> */
.L_x_64:
[----:B------:R-:W-:Y:S05]  /*2ee0*/  BSYNC B1 ;  /* 0x0000000000017941 */ /* 0x000fea0003800000 */
.L_x_63:
        /* <DEDUP_REMOVED lines=12> */
.L_x_66:
[----:B------:R-:W-:Y:S05]  /*2fb0*/  BSYNC B1 ;  /* 0x0000000000017941 */ /* 0x000fea0003800000 */
.L_x_65:
[----:B-1---5:R-:W-:Y:S01]  /*2fc0*/  HADD2.F32 R74, -RZ, R139.H0_H0 ;  /* 0x2000008bff4a7230 */ /* 0x022fe20000004100 */
[----:B------:R-:W-:Y:S01]  /*2fd0*/  ISETP.GT.AND P3, PT, R3, 0x28, P0 ;  /* 0x000000280300780c */ /* 0x000fe20000764270 */
[----:B------:R-:W-:Y:S01]  /*2fe0*/  @P2 IMAD.MOV.U32 R75, RZ, RZ, R135 ;  /* 0x000000ffff4b2224 */ /* 0x000fe200078e0087 */
[----:B------:R-:W-:Y:S02]  /*2ff0*/  BSSY B1, `(.L_x_67) ;  /* 0x0000009000017945 */ /* 0x000fe40003800000 */
[----:B------:R-:W-:-:S04]  /*3000*/  FMUL R74, R74, R121 ;  /* 0x000000794a4a7220 */ /* 0x000fc80000400000 */
[----:B------:R-:W-:-:S05]  /*3010*/  FFMA R74, R91, R120, R74 ;  /* 0x000000785b4a7223 */ /* 0x000fca000000004a */
[----:B------:R-:W-:-:S04]  /*3020*/  F2FP.F16.F32.PACK_AB R74, RZ, R74 ;  /* 0x0000004aff4a723e */ /* 0x000fc800000000ff */
[----:B------:R-:W-:Y:S02]  /*3030*/  PRMT R76, R74, 0x7610, R76 ;  /* 0x000076104a4c7816 */ /* 0x000fe4000000004c */
[----:B------:R-:W-:-:S05]  /*3040*/  @P2 MOV R74, R134 ;  /* 0x00000086004a2202 */ /* 0x000fca0000000f00 */
[----:B------:R1:W-:Y:S01]  /*3050*/  @P2 STG.E.U16 desc[UR36][R74.64+0x42], R76 ;  /* 0x0000424c4a002986 */ /* 0x0003e2000c101524 */
[----:B------:R-:W-:Y:S05]  /*3060*/  @!P3 BRA `(.L_x_68) ;  /* 0x000000000004b947 */ /* 0x000fea0003800000 */
[----:B------:R0:W5:Y:S02]  /*3070*/  LDG.E.LTC128B.U16 R139, desc[UR36][R128.64+0x50] ;  /* 0x00005024808b7981 */ /* 0x000164000c1e1520 */
.L_x_68:
[----:B------:R-:W-:Y:S05]  /*3080*/  BSYNC B1 ;  /* 0x0000000000017941 */ /* 0x000fea0003800000 */
.L_x_67:
        /* <DEDUP_REMOVED lines=12> */
.L_x_70:
[----:B------:R-:W-:Y:S05]  /*3150*/  BSYNC B1 ;  /* 0x0000000000017941 */ /* 0x000fea0003800000 */
.L_x_69:
        /* <DEDUP_REMOVED lines=12> */
.L_x_72:
[----:B------:R-:W-:Y:S05]  /*3220*/  BSYNC B1 ;  /* 0x0000000000017941 */ /* 0x000fea0003800000 */
.L_x_71:
        /* <DEDUP_REMOVED lines=12> */
.L_x_74:
[----:B------:R-:W-:Y:S05]  /*32f0*/  BSYNC B1 ;  /* 0x0000000000017941 */ /* 0x000fea0003800000 */
.L_x_73:
        /* <DEDUP_REMOVED lines=12> */
.L_x_76:
[----:B------:R-:W-:Y:S05]  /*33c0*/  BSYNC B1 ;  /* 0x0000000000017941 */ /* 0x000fea0003800000 */
.L_x_75:
        /* <DEDUP_REMOVED lines=12> */
.L_x_78:
[----:B------:R-:W-:Y:S05]  /*3490*/  BSYNC B1 ;  /* 0x0000000000017941 */ /* 0x000fea0003800000 */
.L_x_77:
        /* <DEDUP_REMOVED lines=12> */
.L_x_80:
[----:B------:R-:W-:Y:S05]  /*3560*/  BSYNC B1 ;  /* 0x0000000000017941 */ /* 0x000fea0003800000 */
.L_x_79:
        /* <DEDUP_REMOVED lines=12> */
.L_x_82:
[----:B------:R-:W-:Y:S05]  /*3630*/  BSYNC B1 ;  /* 0x0000000000017941 */ /* 0x000fea0003800000 */
.L_x_81:
        /* <DEDUP_REMOVED lines=12> */
.L_x_84:
[----:B------:R-:W-:Y:S05]  /*3700*/  BSYNC B1 ;  /* 0x0000000000017941 */ /* 0x000fea0003800000 */
.L_x_83:
        /* <DEDUP_REMOVED lines=12> */
.L_x_86:
[----:B------:R-:W-:Y:S05]  /*37d0*/  BSYNC B1 ;  /* 0x0000000000017941 */ /* 0x000fea0003800000 */
.L_x_85:
        /* <DEDUP_REMOVED lines=12> */
.L_x_88:
[----:B------:R-:W-:Y:S05]  /*38a0*/  BSYNC B1 ;  /* 0x0000000000017941 */ /* 0x000fea0003800000 */
.L_x_87:
        /* <DEDUP_REMOVED lines=12> */
.L_x_90:
[----:B------:R-:W-:Y:S05]  /*3970*/  BSYNC B1 ;  /* 0x0000000000017941 */ /* 0x000fea0003800000 */
.L_x_89:
        /* <DEDUP_REMOVED lines=12> */
.L_x_92:
[----:B------:R-:W-:Y:S05]  /*3a40*/  BSYNC B1 ;  /* 0x0000000000017941 */ /* 0x000fea0003800000 */
.L_x_91:
        /* <DEDUP_REMOVED lines=12> */
.L_x_94:
[----:B------:R-:W-:Y:S05]  /*3b10*/  BSYNC B1 ;  /* 0x0000000000017941 */ /* 0x000fea0003800000 */
.L_x_93:
        /* <DEDUP_REMOVED lines=12> */
.L_x_96:
[----:B------:R-:W-:Y:S05]  /*3be0*/  BSYNC B1 ;  /* 0x0000000000017941 */ /* 0x000fea0003800000 */
.L_x_95:
        /* <DEDUP_REMOVED lines=12> */
.L_x_98:
[----:B------:R-:W-:Y:S05]  /*3cb0*/  BSYNC B1 ;  /* 0x0000000000017941 */ /* 0x000fea0003800000 */
.L_x_97:
        /* <DEDUP_REMOVED lines=12> */
.L_x_100:
[----:B------:R-:W-:Y:S05]  /*3d80*/  BSYNC B1 ;  /* 0x0000000000017941 */ /* 0x000fea0003800000 */
.L_x_99:
        /* <DEDUP_REMOVED lines=12> */
.L_x_102:
[----:B------:R-:W-:Y:S05]  /*3e50*/  BSYNC B1 ;  /* 0x0000000000017941 */ /* 0x000fea0003800000 */
.L_x_101:
        /* <DEDUP_REMOVED lines=12> */
.L_x_104:
[----:B------:R-:W-:Y:S05]  /*3f20*/  BSYNC B1 ;  /* 0x0000000000017941 */ /* 0x000fea0003800000 */
.L_x_103:
        /* <DEDUP_REMOVED lines=12> */
.L_x_106:
[----:B------:R-:W-:Y:S05]  /*3ff0*/  BSYNC B1 ;  /* 0x0000000000017941 */ /* 0x000fea0003800000 */
.L_x_105:
        /* <DEDUP_REMOVED lines=12> */
.L_x_108:
[----:B------:R-:W-:Y:S05]  /*40c0*/  BSYNC B1 ;  /* 0x0000000000017941 */ /* 0x000fea0003800000 */
.L_x_107:
        /* <DEDUP_REMOVED lines=12> */
.L_x_110:
[----:B------:R-:W-:Y:S05]  /*4190*/  BSYNC B1 ;  /* 0x0000000000017941 */ /* 0x000fea0003800000 */
.L_x_109:
        /* <DEDUP_REMOVED lines=12> */
.L_x_112:
[----:B------:R-:W-:Y:S05]  /*4260*/  BSYNC B1 ;  /* 0x0000000000017941 */ /* 0x000fea0003800000 */
.L_x_111:
        /* <DEDUP_REMOVED lines=12> */
.L_x_114:
[----:B------:R-:W-:Y:S05]  /*4330*/  BSYNC B1 ;  /* 0x0000000000017941 */ /* 0x000fea0003800000 */
.L_x_113:
        /* <DEDUP_REMOVED lines=12> */
.L_x_116:
[----:B------:R-:W-:Y:S05]  /*4400*/  BSYNC B1 ;  /* 0x0000000000017941 */ /* 0x000fea0003800000 */
.L_x_115:
        /* <DEDUP_REMOVED lines=12> */
.L_x_118:
[----:B------:R-:W-:Y:S05]  /*44d0*/  BSYNC B1 ;  /* 0x0000000000017941 */ /* 0x000fea0003800000 */
.L_x_117:
        /* <DEDUP_REMOVED lines=12> */
.L_x_120:
[----:B------:R-:W-:Y:S05]  /*45a0*/  BSYNC B1 ;  /* 0x0000000000017941 */ /* 0x000fea0003800000 */
.L_x_119:
[----:B-1---5:R-:W-:Y:S01]  /*45b0*/  HADD2.F32 R74, -RZ, R139.H0_H0 ;  /* 0x2000008bff4a7230 */ /* 0x022fe20000004100 */
[----:B------:R-:W-:Y:S01]  /*45c0*/  ISETP.GT.AND P1, PT, R3, 0x59, P1 ;  /* 0x000000590300780c */ /* 0x000fe20000f24270 */
[----:B------:R-:W-:Y:S01]  /*45d0*/  BSSY B1, `(.L_x_121) ;  /* 0x000000b000017945 */ /* 0x000fe20003800000 */
[----:B------:R-:W-:Y:S02]  /*45e0*/  IADD3 R123, P0, R123, 0x80, RZ ;  /* 0x000000807b7b7810 */ /* 0x000fe40007f1e0ff */
        /* <DEDUP_REMOVED lines=9> */
.L_x_122:
[----:B------:R-:W-:Y:S05]  /*4680*/  BSYNC B1 ;  /* 0x0000000000017941 */ /* 0x000fea0003800000 */
.L_x_121:
[----:B-1---5:R-:W-:Y:S01]  /*4690*/  HADD2.F32 R74, -RZ, R139.H0_H0 ;  /* 0x2000008bff4a7230 */ /* 0x022fe20000004100 */
[----:B------:R-:W-:Y:S01]  /*46a0*/  BSSY B1, `(.L_x_123) ;  /* 0x0000011000017945 */ /* 0x000fe20003800000 */
[----:B------:R-:W-:Y:S01]  /*46b0*/  IMAD.X R125, RZ, RZ, R125, P0 ;  /* 0x000000ffff7d7224 */ /* 0x000fe200000e067d */
[----:B------:R-:W-:Y:S02]  /*46c0*/  ISETP.GT.AND P0, PT, R122, 0x80, PT ;  /* 0x000000807a00780c */ /* 0x000fe40003f04270 */
[----:B------:R-:W-:Y:S01]  /*46d0*/  FMUL R74, R74, R121 ;  /* 0x000000794a4a7220 */ /* 0x000fe20000400000 */
[----:B------:R-:W-:Y:S01]  /*46e0*/  IMAD R76, R125, R12, RZ ;  /* 0x0000000c7d4c7224 */ /* 0x000fe200078e02ff */
[----:B------:R-:W-:Y:S02]  /*46f0*/  ISETP.GT.AND P3, PT, R3, RZ, P0 ;  /* 0x000000ff0300720c */ /* 0x000fe40000764270 */
[----:B------:R-:W-:Y:S01]  /*4700*/  FFMA R119, R119, R120, R74 ;  /* 0x0000007877777223 */ /* 0x000fe2000000004a */
[----:B------:R-:W-:-:S02]  /*4710*/  IMAD R81, R123, R13, R76 ;  /* 0x0000000d7b517224 */ /* 0x000fc400078e024c */
[----:B------:R-:W-:Y:S02]  /*4720*/  IMAD.WIDE.U32 R74, R123, R12, R20 ;  /* 0x0000000c7b4a7225 */ /* 0x000fe400078e0014 */
[----:B------:R-:W-:-:S03]  /*4730*/  F2FP.F16.F32.PACK_AB R119, RZ, R119 ;  /* 0x00000077ff77723e */ /* 0x000fc600000000ff */
[----:B------:R-:W-:Y:S02]  /*4740*/  IADD3 R13, R75, R81, RZ ;  /* 0x000000514b0d7210 */ /* 0x000fe40007ffe0ff */
[----:B------:R1:W-:Y:S01]  /*4750*/  @P1 STG.E.U16 desc[UR36][R134.64+0xb2], R119 ;  /* 0x0000b27786001986 */ /* 0x0003e2000c101524 */
[----:B------:R-:W-:-:S04]  /*4760*/  LEA R76, P2, R74, R8, 0x1 ;  /* 0x000000084a4c7211 */ /* 0x000fc800078408ff */
[----:B------:R-:W-:Y:S01]  /*4770*/  LEA.HI.X R77, R74, R9, R13, 0x1, P2 ;  /* 0x000000094a4d7211 */ /* 0x000fe200010f0c0d */
[----:B------:R-:W-:Y:S01]  /*4780*/  IMAD.WIDE.U32 R74, R123, R12, R6 ;  /* 0x0000000c7b4a7225 */ /* 0x000fe200078e0006 */
[----:B------:R-:W-:Y:S07]  /*4790*/  @!P3 BRA `(.L_x_124) ;  /* 0x000000000004b947 */ /* 0x000fee0003800000 */
[----:B------:R0:W5:Y:S02]  /*47a0*/  LDG.E.LTC128B.U16 R139, desc[UR36][R76.64] ;  /* 0x000000244c8b7981 */ /* 0x000164000c1e1520 */
.L_x_124:
[----:B------:R-:W-:Y:S05]  /*47b0*/  BSYNC B1 ;  /* 0x0000000000017941 */ /* 0x000fea0003800000 */
.L_x_123:
[----:B0----5:R-:W-:Y:S01]  /*47c0*/  HADD2.F32 R76, -RZ, R139.H0_H0 ;  /* 0x2000008bff4c7230 */ /* 0x021fe20000004100 */
[----:B------:R-:W-:Y:S01]  /*47d0*/  ISETP.GT.AND P2, PT, R3, 0x1, P0 ;  /* 0x000000010300780c */ /* 0x000fe20000744270 */
[----:B------:R-:W-:Y:S01]  /*47e0*/  IMAD.IADD R75, R81, 0x1, R75 ;  /* 0x00000001514b7824 */ /* 0x000fe200078e024b */
[----:B------:R-:W-:Y:S02]  /*47f0*/  BSSY B1, `(.L_x_125) ;  /* 0x000000d000017945 */ /* 0x000fe40003800000 */
[----:B------:R-:W-:Y:S01]  /*4800*/  FMUL R13, R76, R121 ;  /* 0x000000794c0d7220 */ /* 0x000fe20000400000 */
[----:B------:R-:W-:Y:S01]  /*4810*/  LEA R76, P1, R4, R132, 0x8 ;  /* 0x00000084044c7211 */ /* 0x000fe200078240ff */
[----:B------:R-:W-:-:S04]  /*4820*/  IMAD.WIDE.U32 R78, R23, R10, R74 ;  /* 0x0000000a174e7225 */ /* 0x000fc800078e004a */
[----:B------:R-:W-:Y:S01]  /*4830*/  FFMA R13, R24, R120, R13 ;  /* 0x00000078180d7223 */ /* 0x000fe2000000000d */
[----:B------:R-:W-:Y:S01]  /*4840*/  LEA.HI.X R77, R4, R133, R5, 0x8, P1 ;  /* 0x00000085044d7211 */ /* 0x000fe200008f4405 */
[----:B------:R-:W-:Y:S01]  /*4850*/  IMAD.IADD R24, R11, 0x1, R79 ;  /* 0x000000010b187824 */ /* 0x000fe200078e024f */
[C---:B------:R-:W-:Y:S02]  /*4860*/  LEA R74, P4, R78.reuse, R8, 0x1 ;  /* 0x000000084e4a7211 */ /* 0x040fe400078808ff */
[----:B------:R-:W-:Y:S02]  /*4870*/  F2FP.F16.F32.PACK_AB R13, RZ, R13 ;  /* 0x0000000dff0d723e */ /* 0x000fe400000000ff */
[----:B------:R-:W-:-:S03]  /*4880*/  LEA.HI.X R75, R78, R9, R24, 0x1, P4 ;  /* 0x000000094e4b7211 */ /* 0x000fc600020f0c18 */
[----:B------:R0:W-:Y:S01]  /*4890*/  @P3 STG.E.U16 desc[UR36][R76.64], R13 ;  /* 0x0000000d4c003986 */ /* 0x0001e2000c101524 */
[----:B------:R-:W-:Y:S05]  /*48a0*/  @!P2 BRA `(.L_x_126) ;  /* 0x000000000004a947 */ /* 0x000fea0003800000 */
[----:B------:R0:W5:Y:S02]  /*48b0*/  LDG.E.LTC128B.U16 R139, desc[UR36][R74.64+0x2] ;  /* 0x000002244a8b7981 */ /* 0x000164000c1e1520 */
.L_x_126:
[----:B------:R-:W-:Y:S05]  /*48c0*/  BSYNC B1 ;  /* 0x0000000000017941 */ /* 0x000fea0003800000 */
.L_x_125:
[----:B-----5:R-:W-:Y:S01]  /*48d0*/  HADD2.F32 R4, -RZ, R139.H0_H0 ;  /* 0x2000008bff047230 */ /* 0x020fe20000004100 */
[----:B------:R-:W-:Y:S01]  /*48e0*/  ISETP.GT.AND P1, PT, R122, 0x88, PT ;  /* 0x000000887a00780c */ /* 0x000fe20003f24270 */
[----:B0-----:R-:W-:Y:S01]  /*48f0*/  IMAD.WIDE.U32 R12, R123, R12, R126 ;  /* 0x0000000c7b0c7225 */ /* 0x001fe200078e007e */
[----:B------:R-:W-:Y:S03]  /*4900*/  BSSY B1, `(.L_x_127) ;  /* 0x0000011000017945 */ /* 0x000fe60003800000 */
[----:B------:R-:W-:Y:S01]  /*4910*/  FMUL R4, R4, R121 ;  /* 0x0000007904047220 */ /* 0x000fe20000400000 */
[----:B------:R-:W-:Y:S01]  /*4920*/  IMAD.IADD R81, R81, 0x1, R13 ;  /* 0x0000000151517824 */ /* 0x000fe200078e020d */
[----:B------:R-:W-:Y:S01]  /*4930*/  IADD3 R14, P5, R14, R12, RZ ;  /* 0x0000000c0e0e7210 */ /* 0x000fe20007fbe0ff */
[----:B------:R-:W-:Y:S02]  /*4940*/  @P2 IMAD.MOV.U32 R15, RZ, RZ, R77 ;  /* 0x000000ffff0f2224 */ /* 0x000fe400078e004d */
[----:B------:R-:W-:Y:S01]  /*4950*/  FFMA R4, R25, R120, R4 ;  /* 0x0000007819047223 */ /* 0x000fe20000000004 */
[----:B------:R-:W-:Y:S01]  /*4960*/  ISETP.GT.AND P3, PT, R3, RZ, P1 ;  /* 0x000000ff0300720c */ /* 0x000fe20000f64270 */
[----:B------:R-:W-:Y:S01]  /*4970*/  IMAD.X R20, R81, 0x1, R21, P5 ;  /* 0x0000000151147824 */ /* 0x000fe200028e0615 */
[----:B------:R-:W-:-:S02]  /*4980*/  IADD3 R12, P4, R6, R12, RZ ;  /* 0x0000000c060c7210 */ /* 0x000fc40007f9e0ff */
[----:B------:R-:W-:Y:S02]  /*4990*/  F2FP.F16.F32.PACK_AB R5, RZ, R4 ;  /* 0x00000004ff05723e */ /* 0x000fe400000000ff */
[C---:B------:R-:W-:Y:S02]  /*49a0*/  LEA R4, P5, R14.reuse, R8, 0x1 ;  /* 0x000000080e047211 */ /* 0x040fe400078a08ff */
[----:B------:R-:W-:Y:S02]  /*49b0*/  PRMT R21, R5, 0x7610, R21 ;  /* 0x0000761005157816 */ /* 0x000fe40000000015 */
[----:B------:R-:W-:Y:S01]  /*49c0*/  LEA.HI.X R5, R14, R9, R20, 0x1, P5 ;  /* 0x000000090e057211 */ /* 0x000fe200028f0c14 */
[----:B------:R-:W-:-:S05]  /*49d0*/  @P2 IMAD.MOV.U32 R14, RZ, RZ, R76 ;  /* 0x000000ffff0e2224 */ /* 0x000fca00078e004c */
[----:B------:R0:W-:Y:S01]  /*49e0*/  @P2 STG.E.U16 desc[UR36][R14.64+0x2], R21 ;  /* 0x000002150e002986 */ /* 0x0001e2000c101524 */
[----:B------:R-:W-:Y:S05]  /*49f0*/  @!P3 BRA `(.L_x_128) ;  /* 0x000000000004b947 */ /* 0x000fea0003800000 */
[----:B------:R0:W5:Y:S02]  /*4a00*/  LDG.E.LTC128B.U16 R139, desc[UR36][R4.64] ;  /* 0x00000024048b7981 */ /* 0x000164000c1e1520 */
.L_x_128:
[----:B------:R-:W-:Y:S05]  /*4a10*/  BSYNC B1 ;  /* 0x0000000000017941 */ /* 0x000fea0003800000 */
.L_x_127:
[----:B0----5:R-:W-:Y:S01]  /*4a20*/  HADD2.F32 R4, -RZ, R139.H0_H0 ;  /* 0x2000008bff047230 */ /* 0x021fe20000004100 */
[----:B------:R-:W-:Y:S01]  /*4a30*/  ISETP.GT.AND P2, PT, R3, 0x1, P1 ;  /* 0x000000010300780c */ /* 0x000fe20000f44270 */
[----:B------:R-:W-:Y:S01]  /*4a40*/  IMAD.X R13, R7, 0x1, R81, P4 ;  /* 0x00000001070d7824 */ /* 0x000fe200020e0651 */
[----:B------:R-:W-:Y:S01]  /*4a50*/  IADD3 R72, P4, R76, R72, RZ ;  /* 0x000000484c487210 */ /* 0x000fe20007f9e0ff */
[----:B------:R-:W-:Y:S01]  /*4a60*/  BSSY B1, `(.L_x_129) ;  /* 0x000000c000017945 */ /* 0x000fe20003800000 */
[----:B------:R-:W-:Y:S01]  /*4a70*/  FMUL R7, R4, R121 ;  /* 0x0000007904077220 */ /* 0x000fe20000400000 */
[----:B------:R-:W-:-:S04]  /*4a80*/  IMAD.WIDE.U32 R4, R23, R10, R12 ;  /* 0x0000000a17047225 */ /* 0x000fc800078e000c */
[----:B------:R-:W-:Y:S01]  /*4a90*/  FFMA R7, R26, R120, R7 ;  /* 0x000000781a077223 */ /* 0x000fe20000000007 */
[----:B------:R-:W-:Y:S01]  /*4aa0*/  IMAD.X R73, R77, 0x1, R73, P4 ;  /* 0x000000014d497824 */ /* 0x000fe200020e0649 */
[----:B------:R-:W-:Y:S02]  /*4ab0*/  IADD3 R11, R11, R5, RZ ;  /* 0x000000050b0b7210 */ /* 0x000fe40007ffe0ff */
[C---:B------:R-:W-:Y:S02]  /*4ac0*/  LEA R8, P5, R4.reuse, R8, 0x1 ;  /* 0x0000000804087211 */ /* 0x040fe400078a08ff */
[----:B------:R-:W-:Y:S02]  /*4ad0*/  F2FP.F16.F32.PACK_AB R7, RZ, R7 ;  /* 0x00000007ff07723e */ /* 0x000fe400000000ff */
[----:B------:R-:W-:-:S03]  /*4ae0*/  LEA.HI.X R9, R4, R9, R11, 0x1, P5 ;  /* 0x0000000904097211 */ /* 0x000fc600028f0c0b */
[----:B------:R0:W-:Y:S01]  /*4af0*/  @P3 STG.E.U16 desc[UR36][R72.64], R7 ;  /* 0x0000000748003986 */ /* 0x0001e2000c101524 */
[----:B------:R-:W-:Y:S05]  /*4b00*/  @!P2 BRA `(.L_x_130) ;  /* 0x000000000004a947 */ /* 0x000fea0003800000 */
[----:B------:R0:W5:Y:S02]  /*4b10*/  LDG.E.LTC128B.U16 R139, desc[UR36][R8.64+0x2] ;  /* 0x00000224088b7981 */ /* 0x000164000c1e1520 */
.L_x_130:
[----:B------:R-:W-:Y:S05]  /*4b20*/  BSYNC B1 ;  /* 0x0000000000017941 */ /* 0x000fea0003800000 */
.L_x_129:
[----:B-----5:R-:W-:Y:S01]  /*4b30*/  HADD2.F32 R4, -RZ, R139.H0_H0 ;  /* 0x2000008bff047230 */ /* 0x020fe20000004100 */
        /* <DEDUP_REMOVED lines=11> */
.L_x_132:
[----:B------:R-:W-:Y:S05]  /*4bf0*/  BSYNC B1 ;  /* 0x0000000000017941 */ /* 0x000fea0003800000 */
.L_x_131:
[----:B0----5:R-:W-:Y:S01]  /*4c00*/  HADD2.F32 R4, -RZ, R139.H0_H0 ;  /* 0x2000008bff047230 */ /* 0x021fe20000004100 */
        /* <DEDUP_REMOVED lines=11> */
.L_x_134:
[----:B------:R-:W-:Y:S05]  /*4cc0*/  BSYNC B1 ;  /* 0x0000000000017941 */ /* 0x000fea0003800000 */
.L_x_133:
[----:B0----5:R-:W-:Y:S01]  /*4cd0*/  HADD2.F32 R4, -RZ, R139.H0_H0 ;  /* 0x2000008bff047230 */ /* 0x021fe20000004100 */
        /* <DEDUP_REMOVED lines=11> */
.L_x_136:
[----:B------:R-:W-:Y:S05]  /*4d90*/  BSYNC B1 ;  /* 0x0000000000017941 */ /* 0x000fea0003800000 */
.L_x_135:
[----:B0----5:R-:W-:Y:S01]  /*4da0*/  HADD2.F32 R4, -RZ, R139.H0_H0 ;  /* 0x2000008bff047230 */ /* 0x021fe20000004100 */
        /* <DEDUP_REMOVED lines=11> */
.L_x_138:
[----:B------:R-:W-:Y:S05]  /*4e60*/  BSYNC B1 ;  /* 0x0000000000017941 */ /* 0x000fea0003800000 */
.L_x_137:
        /* <DEDUP_REMOVED lines=12> */
.L_x_140:
[----:B------:R-:W-:Y:S05]  /*4f30*/  BSYNC B1 ;  /* 0x0000000000017941 */ /* 0x000fea0003800000 */
.L_x_139:
        /* <DEDUP_REMOVED lines=12> */
.L_x_142:
[----:B------:R-:W-:Y:S05]  /*5000*/  BSYNC B1 ;  /* 0x0000000000017941 */ /* 0x000fea0003800000 */
.L_x_141:
        /* <DEDUP_REMOVED lines=12> */
.L_x_144:
[----:B------:R-:W-:Y:S05]  /*50d0*/  BSYNC B1 ;  /* 0x0000000000017941 */ /* 0x000fea0003800000 */
.L_x_143:
        /* <DEDUP_REMOVED lines=12> */
.L_x_146:
[----:B------:R-:W-:Y:S05]  /*51a0*/  BSYNC B1 ;  /* 0x0000000000017941 */ /* 0x000fea0003800000 */
.L_x_145:
        /* <DEDUP_REMOVED lines=12> */
.L_x_148:
[----:B------:R-:W-:Y:S05]  /*5270*/  BSYNC B1 ;  /* 0x0000000000017941 */ /* 0x000fea0003800000 */
.L_x_147:
        /* <DEDUP_REMOVED lines=12> */
.L_x_150:
[----:B------:R-:W-:Y:S05]  /*5340*/  BSYNC B1 ;  /* 0x0000000000017941 */ /* 0x000fea0003800000 */
.L_x_149:
        /* <DEDUP_REMOVED lines=12> */
.L_x_152:
[----:B------:R-:W-:Y:S05]  /*5410*/  BSYNC B1 ;  /* 0x0000000000017941 */ /* 0x000fea0003800000 */
.L_x_151:
        /* <DEDUP_REMOVED lines=12> */
.L_x_154:
[----:B------:R-:W-:Y:S05]  /*54e0*/  BSYNC B1 ;  /* 0x0000000000017941 */ /* 0x000fea0003800000 */
.L_x_153:
        /* <DEDUP_REMOVED lines=12> */
.L_x_156:
[----:B------:R-:W-:Y:S05]  /*55b0*/  BSYNC B1 ;  /* 0x0000000000017941 */ /* 0x000fea0003800000 */
.L_x_155:
        /* <DEDUP_REMOVED lines=12> */
.L_x_158:
[----:B------:R-:W-:Y:S05]  /*5680*/  BSYNC B1 ;  /* 0x0000000000017941 */ /* 0x000fea0003800000 */
.L_x_157:
        /* <DEDUP_REMOVED lines=12> */
.L_x_160:
[----:B------:R-:W-:Y:S05]  /*5750*/  BSYNC B1 ;  /* 0x0000000000017941 */ /* 0x000fea0003800000 */
.L_x_159:
        /* <DEDUP_REMOVED lines=12> */
.L_x_162:
[----:B------:R-:W-:Y:S05]  /*5820*/  BSYNC B1 ;  /* 0x0000000000017941 */ /* 0x000fea0003800000 */
.L_x_161:
        /* <DEDUP_REMOVED lines=12> */
.L_x_164:
[----:B------:R-:W-:Y:S05]  /*58f0*/  BSYNC B1 ;  /* 0x0000000000017941 */ /* 0x000fea0003800000 */
.L_x_163:
        /* <DEDUP_REMOVED lines=12> */
.L_x_166:
[----:B------:R-:W-:Y:S05]  /*59c0*/  BSYNC B1 ;  /* 0x0000000000017941 */ /* 0x000fea0003800000 */
.L_x_165:
        /* <DEDUP_REMOVED lines=12> */
.L_x_168:
[----:B------:R-:W-:Y:S05]  /*5a90*/  BSYNC B1 ;  /* 0x0000000000017941 */ /* 0x000fea0003800000 */
.L_x_167:
        /* <DEDUP_REMOVED lines=12> */
.L_x_170:
[----:B------:R-:W-:Y:S05]  /*5b60*/  BSYNC B1 ;  /* 0x0000000000017941 */ /* 0x000fea0003800000 */
.L_x_169:
        /* <DEDUP_REMOVED lines=12> */
.L_x_172:
[----:B------:R-:W-:Y:S05]  /*5c30*/  BSYNC B1 ;  /* 0x0000000000017941 */ /* 0x000fea0003800000 */
.L_x_171:
        /* <DEDUP_REMOVED lines=12> */
.L_x_174:
[----:B------:R-:W-:Y:S05]  /*5d00*/  BSYNC B1 ;  /* 0x0000000000017941 */ /* 0x000fea0003800000 */
.L_x_173:
        /* <DEDUP_REMOVED lines=12> */
.L_x_176:
[----:B------:R-:W-:Y:S05]  /*5dd0*/  BSYNC B1 ;  /* 0x0000000000017941 */ /* 0x000fea0003800000 */
.L_x_175:
        /* <DEDUP_REMOVED lines=12> */
.L_x_178:
[----:B------:R-:W-:Y:S05]  /*5ea0*/  BSYNC B1 ;  /* 0x0000000000017941 */ /* 0x000fea0003800000 */
.L_x_177:
        /* <DEDUP_REMOVED lines=12> */
.L_x_180:
[----:B------:R-:W-:Y:S05]  /*5f70*/  BSYNC B1 ;  /* 0x0000000000017941 */ /* 0x000fea0003800000 */
.L_x_179:
        /* <DEDUP_REMOVED lines=12> */
.L_x_182:
[----:B------:R-:W-:Y:S05]  /*6040*/  BSYNC B1 ;  /* 0x0000000000017941 */ /* 0x000fea0003800000 */
.L_x_181:
        /* <DEDUP_REMOVED lines=12> */
.L_x_184:
[----:B------:R-:W-:Y:S05]  /*6110*/  BSYNC B1 ;  /* 0x0000000000017941 */ /* 0x000fea0003800000 */
.L_x_183:
        /* <DEDUP_REMOVED lines=12> */
.L_x_186:
[----:B------:R-:W-:Y:S05]  /*61e0*/  BSYNC B1 ;  /* 0x0000000000017941 */ /* 0x000fea0003800000 */
.L_x_185:
        /* <DEDUP_REMOVED lines=12> */
.L_x_188:
[----:B------:R-:W-:Y:S05]  /*62b0*/  BSYNC B1 ;  /* 0x0000000000017941 */ /* 0x000fea0003800000 */
.L_x_187:
        /* <DEDUP_REMOVED lines=12> */
.L_x_190:
[----:B------:R-:W-:Y:S05]  /*6380*/  BSYNC B1 ;  /* 0x0000000000017941 */ /* 0x000fea0003800000 */
.L_x_189:
        /* <DEDUP_REMOVED lines=12> */
.L_x_192:
[----:B------:R-:W-:Y:S05]  /*6450*/  BSYNC B1 ;  /* 0x0000000000017941 */ /* 0x000fea0003800000 */
.L_x_191:
        /* <DEDUP_REMOVED lines=12> */
.L_x_194:
[----:B------:R-:W-:Y:S05]  /*6520*/  BSYNC B1 ;  /* 0x0000000000017941 */ /* 0x000fea0003800000 */
.L_x_193:
        /* <DEDUP_REMOVED lines=12> */
.L_x_196:
[----:B------:R-:W-:Y:S05]  /*65f0*/  BSYNC B1 ;  /* 0x0000000000017941 */ /* 0x000fea0003800000 */
.L_x_195:
        /* <DEDUP_REMOVED lines=12> */
.L_x_198:
[----:B------:R-:W-:Y:S05]  /*66c0*/  BSYNC B1 ;  /* 0x0000000000017941 */ /* 0x000fea0003800000 */
.L_x_197:
        /* <DEDUP_REMOVED lines=12> */
.L_x_200:
[----:B------:R-:W-:Y:S05]  /*6790*/  BSYNC B1 ;  /* 0x0000000000017941 */ /* 0x000fea0003800000 */
.L_x_199:
        /* <DEDUP_REMOVED lines=12> */
.L_x_202:
[----:B------:R-:W-:Y:S05]  /*6860*/  BSYNC B1 ;  /* 0x0000000000017941 */ /* 0x000fea0003800000 */
.L_x_201:
        /* <DEDUP_REMOVED lines=12> */
.L_x_204:
[----:B------:R-:W-:Y:S05]  /*6930*/  BSYNC B1 ;  /* 0x0000000000017941 */ /* 0x000fea0003800000 */
.L_x_203:
        /* <DEDUP_REMOVED lines=12> */
.L_x_206:
[----:B------:R-:W-:Y:S05]  /*6a00*/  BSYNC B1 ;  /* 0x0000000000017941 */ /* 0x000fea0003800000 */
.L_x_205:
        /* <DEDUP_REMOVED lines=12> */
.L_x_208:
[----:B------:R-:W-:Y:S05]  /*6ad0*/  BSYNC B1 ;  /* 0x0000000000017941 */ /* 0x000fea0003800000 */
.L_x_207:
        /* <DEDUP_REMOVED lines=12> */
.L_x_210:
[----:B------:R-:W-:Y:S05]  /*6ba0*/  BSYNC B1 ;  /* 0x0000000000017941 */ /* 0x000fea0003800000 */
.L_x_209:
        /* <DEDUP_REMOVED lines=12> */
.L_x_212:
[----:B------:R-:W-:Y:S05]  /*6c70*/  BSYNC B1 ;  /* 0x0000000000017941 */ /* 0x000fea0003800000 */
.L_x_211:
        /* <DEDUP_REMOVED lines=12> */
.L_x_214:
[----:B------:R-:W-:Y:S05]  /*6d40*/  BSYNC B1 ;  /* 0x0000000000017941 */ /* 0x000fea0003800000 */
.L_x_213:
[----:B0----5:R-:W-:Y:S01]  /*6d50*/  HADD2.F32 R4, -RZ, R139.H0_H0 ;  /* 0x2000008bff047230 */ /* 0x021fe20000004100 */
[----:B------:R-:W-:Y:S01]  /*6d60*/  ISETP.GT.AND P2, PT, R3, 0x58, P1 ;  /* 0x000000580300780c */ /* 0x000fe20000f44270 */
[----:B------:R-:W-:Y:S03]  /*6d70*/  BSSY B1, `(.L_x_215) ;  /* 0x0000007000017945 */ /* 0x000fe60003800000 */
[----:B------:R-:W-:-:S04]  /*6d80*/  FMUL R4, R4, R121 ;  /* 0x0000007904047220 */ /* 0x000fc80000400000 */
[----:B------:R-:W-:-:S05]  /*6d90*/  FFMA R4, R69, R120, R4 ;  /* 0x0000007845047223 */ /* 0x000fca0000000004 */
[----:B------:R-:W-:-:S05]  /*6da0*/  F2FP.F16.F32.PACK_AB R4, RZ, R4 ;  /* 0x00000004ff04723e */ /* 0x000fca00000000ff */
[----:B------:R0:W-:Y:S01]  /*6db0*/  @P0 STG.E.U16 desc[UR36][R76.64+0xb2], R4 ;  /* 0x0000b2044c000986 */ /* 0x0001e2000c101524 */
[----:B------:R-:W-:Y:S05]  /*6dc0*/  @!P2 BRA `(.L_x_216) ;  /* 0x000000000004a947 */ /* 0x000fea0003800000 */
[----:B------:R0:W5:Y:S02]  /*6dd0*/  LDG.E.LTC128B.U16 R139, desc[UR36][R8.64+0xb0] ;  /* 0x0000b024088b7981 */ /* 0x000164000c1e1520 */
.L_x_216:
[----:B------:R-:W-:Y:S05]  /*6de0*/  BSYNC B1 ;  /* 0x0000000000017941 */ /* 0x000fea0003800000 */
.L_x_215:
        /* <DEDUP_REMOVED lines=12> */
.L_x_218:
[----:B------:R-:W-:Y:S05]  /*6eb0*/  BSYNC B1 ;  /* 0x0000000000017941 */ /* 0x000fea0003800000 */
.L_x_217:
[----:B------:R-:W-:Y:S05]  /*6ec0*/  @!P1 BRA `(.L_x_219) ;  /* 0x0000001800fc9947 */ /* 0x000fea0003800000 */
[----:B0----5:R-:W-:-:S05]  /*6ed0*/  HADD2.F32 R4, -RZ, R139.H0_H0 ;  /* 0x2000008bff047230 */ /* 0x021fca0000004100 */
[----:B------:R-:W-:-:S04]  /*6ee0*/  FMUL R4, R4, R121 ;  /* 0x0000007904047220 */ /* 0x000fc80000400000 */
[----:B------:R-:W-:-:S05]  /*6ef0*/  FFMA R4, R71, R120, R4 ;  /* 0x0000007847047223 */ /* 0x000fca0000000004 */
[----:B------:R-:W-:-:S05]  /*6f00*/  F2FP.F16.F32.PACK_AB R4, RZ, R4 ;  /* 0x00000004ff04723e */ /* 0x000fca00000000ff */
[----:B------:R0:W-:Y:S01]  /*6f10*/  STG.E.U16 desc[UR36][R72.64+0xb2], R4 ;  /* 0x0000b20448007986 */ /* 0x0001e2000c101524 */
[----:B------:R-:W-:Y:S05]  /*6f20*/  BRA `(.L_x_219) ;  /* 0x0000001800e47947 */ /* 0x000fea0003800000 */
.L_x_30:
[----:B------:R-:W-:Y:S01]  /*6f30*/  ULDC.64 UR4, c[0x0][0x5c0] ;  /* 0x0001700000047ab9 */ /* 0x000fe20000000a00 */
[-C--:B------:R-:W-:Y:S01]  /*6f40*/  FMUL R72, R72, R120.reuse ;  /* 0x0000007848487220 */ /* 0x080fe20000400000 */
[----:B------:R-:W-:Y:S01]  /*6f50*/  LEA R8, P2, R130, UR4, 0x1 ;  /* 0x0000000482087c11 */ /* 0x000fe2000f8408ff */
[-C--:B------:R-:W-:Y:S01]  /*6f60*/  FMUL R73, R73, R120.reuse ;  /* 0x0000007849497220 */ /* 0x080fe20000400000 */
[----:B------:R-:W-:Y:S01]  /*6f70*/  ISETP.GT.AND P3, PT, R3, 0x1, P0 ;  /* 0x000000010300780c */ /* 0x000fe20000764270 */
[----:B------:R-:W-:Y:S01]  /*6f80*/  FMUL R74, R74, R120 ;  /* 0x000000784a4a7220 */ /* 0x000fe20000400000 */
[----:B------:R-:W-:Y:S01]  /*6f90*/  F2FP.F16.F32.PACK_AB R72, RZ, R72 ;  /* 0x00000048ff48723e */ /* 0x000fe200000000ff */
[-C--:B------:R-:W-:Y:S01]  /*6fa0*/  FMUL R75, R75, R120.reuse ;  /* 0x000000784b4b7220 */ /* 0x080fe20000400000 */
[----:B------:R-:W-:Y:S01]  /*6fb0*/  LEA.HI.X R9, R130, UR5, R137, 0x1, P2 ;  /* 0x0000000582097c11 */ /* 0x000fe200090f0c89 */
[-C--:B------:R-:W-:Y:S01]  /*6fc0*/  FMUL R76, R76, R120.reuse ;  /* 0x000000784c4c7220 */ /* 0x080fe20000400000 */
[----:B------:R-:W-:Y:S01]  /*6fd0*/  ISETP.GT.AND P2, PT, R122, 0x8, PT ;  /* 0x000000087a00780c */ /* 0x000fe20003f44270 */
[-C--:B------:R-:W-:Y:S01]  /*6fe0*/  FMUL R77, R77, R120.reuse ;  /* 0x000000784d4d7220 */ /* 0x080fe20000400000 */
[----:B------:R-:W-:Y:S01]  /*6ff0*/  SHF.L.U32 R7, R4, 0x4, RZ ;  /* 0x0000000404077819 */ /* 0x000fe200000006ff */
[----:B------:R-:W-:Y:S01]  /*7000*/  @P1 STG.E.U16 desc[UR36][R8.64], R72 ;  /* 0x0000004808001986 */ /* 0x000fe2000c101524 */
[----:B------:R-:W-:Y:S01]  /*7010*/  ISETP.GT.AND P1, PT, R3, RZ, P2 ;  /* 0x000000ff0300720c */ /* 0x000fe20001724270 */
[-C--:B------:R-:W-:Y:S01]  /*7020*/  FMUL R78, R78, R120.reuse ;  /* 0x000000784e4e7220 */ /* 0x080fe20000400000 */
[----:B------:R-:W-:Y:S01]  /*7030*/  F2FP.F16.F32.PACK_AB R73, RZ, R73 ;  /* 0x00000049ff49723e */ /* 0x000fe200000000ff */
[-C--:B------:R-:W-:Y:S01]  /*7040*/  FMUL R79, R79, R120.reuse ;  /* 0x000000784f4f7220 */ /* 0x080fe20000400000 */
[----:B------:R-:W-:Y:S01]  /*7050*/  SHF.L.U64.HI R6, R4, 0x4, R5 ;  /* 0x0000000404067819 */ /* 0x000fe20000010205 */
[----:B------:R-:W-:Y:S01]  /*7060*/  FMUL R80, R80, R120 ;  /* 0x0000007850507220 */ /* 0x000fe20000400000 */
[----:B------:R-:W-:Y:S01]  /*7070*/  IADD3 R10, P4, R7, R8, RZ ;  /* 0x00000008070a7210 */ /* 0x000fe20007f9e0ff */
[----:B------:R-:W-:Y:S01]  /*7080*/  @P3 STG.E.U16 desc[UR36][R8.64+0x2], R73 ;  /* 0x0000024908003986 */ /* 0x000fe2000c101524 */
[----:B------:R-:W-:Y:S01]  /*7090*/  F2FP.F16.F32.PACK_AB R74, RZ, R74 ;  /* 0x0000004aff4a723e */ /* 0x000fe200000000ff */
[-C--:B------:R-:W-:Y:S01]  /*70a0*/  FMUL R81, R81, R120.reuse ;  /* 0x0000007851517220 */ /* 0x080fe20000400000 */
[C---:B------:R-:W-:Y:S01]  /*70b0*/  ISETP.GT.AND P3, PT, R3.reuse, 0x1, P2 ;  /* 0x000000010300780c */ /* 0x040fe20001764270 */
[----:B------:R-:W-:Y:S01]  /*70c0*/  IMAD.X R11, R6, 0x1, R9, P4 ;  /* 0x00000001060b7824 */ /* 0x000fe200020e0609 */
[C---:B------:R-:W-:Y:S01]  /*70d0*/  ISETP.GT.AND P5, PT, R3.reuse, 0x8, P0 ;  /* 0x000000080300780c */ /* 0x040fe200007a4270 */
[-C--:B------:R-:W-:Y:S01]  /*70e0*/  FMUL R82, R82, R120.reuse ;  /* 0x0000007852527220 */ /* 0x080fe20000400000 */
[----:B------:R-:W-:Y:S01]  /*70f0*/  ISETP.GT.AND P4, PT, R3, 0x9, P0 ;  /* 0x000000090300780c */ /* 0x000fe20000784270 */
[-C--:B------:R-:W-:Y:S01]  /*7100*/  FMUL R83, R83, R120.reuse ;  /* 0x0000007853537220 */ /* 0x080fe20000400000 */
[----:B------:R-:W-:Y:S01]  /*7110*/  @P1 STG.E.U16 desc[UR36][R10.64], R74 ;  /* 0x0000004a0a001986 */ /* 0x000fe2000c101524 */
[----:B------:R-:W-:Y:S01]  /*7120*/  ISETP.GT.AND P1, PT, R3, 0x8, P2 ;  /* 0x000000080300780c */ /* 0x000fe20001724270 */
[-C--:B------:R-:W-:Y:S01]  /*7130*/  FMUL R84, R84, R120.reuse ;  /* 0x0000007854547220 */ /* 0x080fe20000400000 */
[----:B------:R-:W-:Y:S01]  /*7140*/  F2FP.F16.F32.PACK_AB R75, RZ, R75 ;  /* 0x0000004bff4b723e */ /* 0x000fe200000000ff */
[----:B------:R-:W-:Y:S01]  /*7150*/  FMUL R85, R85, R120 ;  /* 0x0000007855557220 */ /* 0x000fe20000400000 */
[----:B------:R-:W-:Y:S01]  /*7160*/  F2FP.F16.F32.PACK_AB R76, RZ, R76 ;  /* 0x0000004cff4c723e */ /* 0x000fe200000000ff */
[----:B------:R-:W-:Y:S01]  /*7170*/  FMUL R86, R86, R120 ;  /* 0x0000007856567220 */ /* 0x000fe20000400000 */
[----:B------:R-:W-:Y:S01]  /*7180*/  F2FP.F16.F32.PACK_AB R77, RZ, R77 ;  /* 0x0000004dff4d723e */ /* 0x000fe200000000ff */
[----:B------:R-:W-:Y:S01]  /*7190*/  @P3 STG.E.U16 desc[UR36][R10.64+0x2], R75 ;  /* 0x0000024b0a003986 */ /* 0x000fe2000c101524 */
[----:B------:R-:W-:Y:S01]  /*71a0*/  F2FP.F16.F32.PACK_AB R78, RZ, R78 ;  /* 0x0000004eff4e723e */ /* 0x000fe200000000ff */
[-C--:B------:R-:W-:Y:S01]  /*71b0*/  FMUL R87, R87, R120.reuse ;  /* 0x0000007857577220 */ /* 0x080fe20000400000 */
[C---:B------:R-:W-:Y:S01]  /*71c0*/  ISETP.GT.AND P3, PT, R3.reuse, 0x9, P2 ;  /* 0x000000090300780c */ /* 0x040fe20001764270 */
[----:B------:R-:W-:Y:S01]  /*71d0*/  @P5 STG.E.U16 desc[UR36][R8.64+0x10], R76 ;  /* 0x0000104c08005986 */ /* 0x000fe2000c101524 */
[C---:B------:R-:W-:Y:S01]  /*71e0*/  ISETP.GT.AND P5, PT, R3.reuse, 0x10, P0 ;  /* 0x000000100300780c */ /* 0x040fe200007a4270 */
[-C--:B------:R-:W-:Y:S01]  /*71f0*/  FMUL R88, R88, R120.reuse ;  /* 0x0000007858587220 */ /* 0x080fe20000400000 */
[----:B------:R-:W-:Y:S01]  /*7200*/  F2FP.F16.F32.PACK_AB R79, RZ, R79 ;  /* 0x0000004fff4f723e */ /* 0x000fe200000000ff */
[----:B------:R-:W-:Y:S01]  /*7210*/  @P4 STG.E.U16 desc[UR36][R8.64+0x12], R77 ;  /* 0x0000124d08004986 */ /* 0x000fe2000c101524 */
[----:B------:R-:W-:Y:S01]  /*7220*/  ISETP.GT.AND P4, PT, R3, 0x11, P0 ;  /* 0x000000110300780c */ /* 0x000fe20000784270 */
[----:B------:R-:W-:Y:S01]  /*7230*/  FMUL R89, R89, R120 ;  /* 0x0000007859597220 */ /* 0x000fe20000400000 */
[----:B------:R-:W-:Y:S01]  /*7240*/  F2FP.F16.F32.PACK_AB R80, RZ, R80 ;  /* 0x00000050ff50723e */ /* 0x000fe200000000ff */
[----:B------:R-:W-:Y:S01]  /*7250*/  @P1 STG.E.U16 desc[UR36][R10.64+0x10], R78 ;  /* 0x0000104e0a001986 */ /* 0x000fe2000c101524 */
[----:B------:R-:W-:Y:S01]  /*7260*/  ISETP.GT.AND P1, PT, R3, 0x10, P2 ;  /* 0x000000100300780c */ /* 0x000fe20001724270 */
        /* <DEDUP_REMOVED lines=116> */
[-C--:B------:R-:W-:Y:S01]  /*79b0*/  FMUL R26, R26, R120.reuse ;  /* 0x000000781a1a7220 */ /* 0x080fe20000400000 */
[----:B------:R-:W-:Y:S01]  /*79c0*/  F2FP.F16.F32.PACK_AB R113, RZ, R113 ;  /* 0x00000071ff71723e */ /* 0x000fe200000000ff */
[----:B------:R-:W-:Y:S01]  /*79d0*/  FMUL R27, R27, R120 ;  /* 0x000000781b1b7220 */ /* 0x000fe20000400000 */
[----:B------:R-:W-:Y:S01]  /*79e0*/  F2FP.F16.F32.PACK_AB R114, RZ, R114 ;  /* 0x00000072ff72723e */ /* 0x000fe200000000ff */
[-C--:B------:R-:W-:Y:S01]  /*79f0*/  FMUL R28, R28, R120.reuse ;  /* 0x000000781c1c7220 */ /* 0x080fe20000400000 */
[----:B------:R-:W-:Y:S01]  /*7a00*/  F2FP.F16.F32.PACK_AB R115, RZ, R115 ;  /* 0x00000073ff73723e */ /* 0x000fe200000000ff */
        /* <DEDUP_REMOVED lines=35> */
[----:B------:R-:W-:Y:S01]  /*7c40*/  ISETP.GT.AND P2, PT, R3, 0x59, P2 ;  /* 0x000000590300780c */ /* 0x000fe20001744270 */
[-C--:B------:R-:W-:Y:S01]  /*7c50*/  FMUL R39, R39, R120.reuse ;  /* 0x0000007827277220 */ /* 0x080fe20000400000 */
[----:B------:R-:W-:Y:S01]  /*7c60*/  F2FP.F16.F32.PACK_AB R29, RZ, R29 ;  /* 0x0000001dff1d723e */ /* 0x000fe200000000ff */
[----:B------:R-:W-:Y:S01]  /*7c70*/  FMUL R40, R40, R120 ;  /* 0x0000007828287220 */ /* 0x000fe20000400000 */
[----:B------:R-:W-:Y:S01]  /*7c80*/  F2FP.F16.F32.PACK_AB R30, RZ, R30 ;  /* 0x0000001eff1e723e */ /* 0x000fe200000000ff */
[-C--:B------:R-:W-:Y:S01]  /*7c90*/  FMUL R41, R41, R120.reuse ;  /* 0x0000007829297220 */ /* 0x080fe20000400000 */
[----:B------:R-:W-:Y:S01]  /*7ca0*/  F2FP.F16.F32.PACK_AB R31, RZ, R31 ;  /* 0x0000001fff1f723e */ /* 0x000fe200000000ff */
[----:B------:R-:W-:Y:S01]  /*7cb0*/  @P4 STG.E.U16 desc[UR36][R8.64+0xa2], R113 ;  /* 0x0000a27108004986 */ /* 0x000fe2000c101524 */
[C---:B------:R-:W-:Y:S01]  /*7cc0*/  ISETP.GT.AND P4, PT, R3.reuse, 0x58, P0 ;  /* 0x000000580300780c */ /* 0x040fe20000784270 */
[----:B------:R-:W-:Y:S01]  /*7cd0*/  FMUL R42, R42, R120 ;  /* 0x000000782a2a7220 */ /* 0x000fe20000400000 */
[----:B------:R-:W-:Y:S01]  /*7ce0*/  F2FP.F16.F32.PACK_AB R32, RZ, R32 ;  /* 0x00000020ff20723e */ /* 0x000fe200000000ff */
[----:B------:R-:W-:Y:S01]  /*7cf0*/  @P3 STG.E.U16 desc[UR36][R10.64+0xa0], R114 ;  /* 0x0000a0720a003986 */ /* 0x000fe2000c101524 */
[----:B------:R-:W-:Y:S01]  /*7d00*/  ISETP.GT.AND P3, PT, R3, 0x59, P0 ;  /* 0x000000590300780c */ /* 0x000fe20000764270 */
[-C--:B------:R-:W-:Y:S01]  /*7d10*/  FMUL R43, R43, R120.reuse ;  /* 0x000000782b2b7220 */ /* 0x080fe20000400000 */
[C---:B------:R-:W-:Y:S01]  /*7d20*/  ISETP.GT.AND P0, PT, R122.reuse, 0x88, PT ;  /* 0x000000887a00780c */ /* 0x040fe20003f04270 */
[----:B------:R-:W-:Y:S01]  /*7d30*/  @P1 STG.E.U16 desc[UR36][R10.64+0xa2], R115 ;  /* 0x0000a2730a001986 */ /* 0x000fe2000c101524 */
[----:B------:R-:W-:Y:S01]  /*7d40*/  ISETP.GT.AND P1, PT, R122, 0x80, PT ;  /* 0x000000807a00780c */ /* 0x000fe20003f24270 */
[-C--:B------:R-:W-:Y:S01]  /*7d50*/  FMUL R44, R44, R120.reuse ;  /* 0x000000782c2c7220 */ /* 0x080fe20000400000 */
[----:B------:R-:W-:Y:S01]  /*7d60*/  F2FP.F16.F32.PACK_AB R33, RZ, R33 ;  /* 0x00000021ff21723e */ /* 0x000fe200000000ff */
[----:B------:R-:W-:Y:S01]  /*7d70*/  FMUL R45, R45, R120 ;  /* 0x000000782d2d7220 */ /* 0x000fe20000400000 */
[----:B------:R-:W-:Y:S01]  /*7d80*/  F2FP.F16.F32.PACK_AB R34, RZ, R34 ;  /* 0x00000022ff22723e */ /* 0x000fe200000000ff */
[----:B------:R-:W-:Y:S01]  /*7d90*/  @P4 STG.E.U16 desc[UR36][R8.64+0xb0], R116 ;  /* 0x0000b07408004986 */ /* 0x000fe2000c101524 */
[C---:B------:R-:W-:Y:S01]  /*7da0*/  ISETP.GT.AND P4, PT, R3.reuse, RZ, P1 ;  /* 0x000000ff0300720c */ /* 0x040fe20000f84270 */
[-C--:B------:R-:W-:Y:S01]  /*7db0*/  FMUL R46, R46, R120.reuse ;  /* 0x000000782e2e7220 */ /* 0x080fe20000400000 */
[----:B------:R-:W-:Y:S01]  /*7dc0*/  F2FP.F16.F32.PACK_AB R35, RZ, R35 ;  /* 0x00000023ff23723e */ /* 0x000fe200000000ff */
[----:B------:R0:W-:Y:S01]  /*7dd0*/  @P3 STG.E.U16 desc[UR36][R8.64+0xb2], R117 ;  /* 0x0000b27508003986 */ /* 0x0001e2000c101524 */
[----:B------:R-:W-:Y:S01]  /*7de0*/  ISETP.GT.AND P3, PT, R3, 0x1, P1 ;  /* 0x000000010300780c */ /* 0x000fe20000f64270 */
[----:B------:R-:W-:Y:S01]  /*7df0*/  FMUL R47, R47, R120 ;  /* 0x000000782f2f7220 */ /* 0x000fe20000400000 */
[----:B------:R-:W-:Y:S01]  /*7e00*/  F2FP.F16.F32.PACK_AB R36, RZ, R36 ;  /* 0x00000024ff24723e */ /* 0x000fe200000000ff */
[----:B------:R-:W-:Y:S01]  /*7e10*/  @P5 STG.E.U16 desc[UR36][R10.64+0xb0], R118 ;  /* 0x0000b0760a005986 */ /* 0x000fe2000c101524 */
[----:B------:R-:W-:Y:S01]  /*7e20*/  F2FP.F16.F32.PACK_AB R37, RZ, R37 ;  /* 0x00000025ff25723e */ /* 0x000fe200000000ff */
[----:B------:R-:W-:Y:S01]  /*7e30*/  FMUL R48, R48, R120 ;  /* 0x0000007830307220 */ /* 0x000fe20000400000 */
[----:B------:R-:W-:Y:S01]  /*7e40*/  F2FP.F16.F32.PACK_AB R38, RZ, R38 ;  /* 0x00000026ff26723e */ /* 0x000fe200000000ff */
[----:B------:R-:W-:Y:S01]  /*7e50*/  @P2 STG.E.U16 desc[UR36][R10.64+0xb2], R119 ;  /* 0x0000b2770a002986 */ /* 0x000fe2000c101524 */
[----:B------:R-:W-:Y:S01]  /*7e60*/  ISETP.GT.AND P2, PT, R3, RZ, P0 ;  /* 0x000000ff0300720c */ /* 0x000fe20000744270 */
[-C--:B------:R-:W-:Y:S01]  /*7e70*/  FMUL R49, R49, R120.reuse ;  /* 0x0000007831317220 */ /* 0x080fe20000400000 */
[----:B------:R-:W-:Y:S01]  /*7e80*/  F2FP.F16.F32.PACK_AB R39, RZ, R39 ;  /* 0x00000027ff27723e */ /* 0x000fe200000000ff */
[----:B------:R-:W-:Y:S01]  /*7e90*/  FMUL R50, R50, R120 ;  /* 0x0000007832327220 */ /* 0x000fe20000400000 */
[----:B0-----:R-:W-:Y:S01]  /*7ea0*/  LEA R8, P5, R4, R8, 0x8 ;  /* 0x0000000804087211 */ /* 0x001fe200078a40ff */
[----:B------:R-:W-:Y:S01]  /*7eb0*/  FMUL R51, R51, R120 ;  /* 0x0000007833337220 */ /* 0x000fe20000400000 */
[----:B------:R-:W-:Y:S01]  /*7ec0*/  F2FP.F16.F32.PACK_AB R40, RZ, R40 ;  /* 0x00000028ff28723e */ /* 0x000fe200000000ff */
[-C--:B------:R-:W-:Y:S01]  /*7ed0*/  FMUL R52, R52, R120.reuse ;  /* 0x0000007834347220 */ /* 0x080fe20000400000 */
[----:B------:R-:W-:Y:S01]  /*7ee0*/  LEA.HI.X R9, R4, R9, R5, 0x8, P5 ;  /* 0x0000000904097211 */ /* 0x000fe200028f4405 */
        /* <DEDUP_REMOVED lines=9> */
[----:B------:R-:W-:Y:S01]  /*7f80*/  IADD3 R4, P3, R7, R8, RZ ;  /* 0x0000000807047210 */ /* 0x000fe20007f7e0ff */
[-C--:B------:R-:W-:Y:S01]  /*7f90*/  FMUL R56, R56, R120.reuse ;  /* 0x0000007838387220 */ /* 0x080fe20000400000 */
[----:B------:R-:W-:Y:S01]  /*7fa0*/  F2FP.F16.F32.PACK_AB R43, RZ, R43 ;  /* 0x0000002bff2b723e */ /* 0x000fe200000000ff */
[----:B------:R-:W-:Y:S01]  /*7fb0*/  FMUL R57, R57, R120 ;  /* 0x0000007839397220 */ /* 0x000fe20000400000 */
[----:B------:R-:W-:Y:S01]  /*7fc0*/  F2FP.F16.F32.PACK_AB R44, RZ, R44 ;  /* 0x0000002cff2c723e */ /* 0x000fe200000000ff */
[--C-:B------:R-:W-:Y:S01]  /*7fd0*/  IMAD.X R5, R6, 0x1, R9.reuse, P3 ;  /* 0x0000000106057824 */ /* 0x100fe200018e0609 */
[C---:B------:R-:W-:Y:S01]  /*7fe0*/  ISETP.GT.AND P3, PT, R3.reuse, 0x9, P1 ;  /* 0x000000090300780c */ /* 0x040fe20000f64270 */
[-C--:B------:R-:W-:Y:S01]  /*7ff0*/  FMUL R58, R58, R120.reuse ;  /* 0x000000783a3a7220 */ /* 0x080fe20000400000 */
[----:B------:R-:W-:Y:S01]  /*8000*/  F2FP.F16.F32.PACK_AB R45, RZ, R45 ;  /* 0x0000002dff2d723e */ /* 0x000fe200000000ff */
[--C-:B------:R-:W-:Y:S01]  /*8010*/  @P4 IMAD.MOV.U32 R6, RZ, RZ, R8.reuse ;  /* 0x000000ffff064224 */ /* 0x100fe200078e0008 */
[----:B------:R-:W-:Y:S01]  /*8020*/  @P2 STG.E.U16 desc[UR36][R4.64], R26 ;  /* 0x0000001a04002986 */ /* 0x000fe2000c101524 */
[--C-:B------:R-:W-:Y:S01]  /*8030*/  @P4 IMAD.MOV.U32 R7, RZ, RZ, R9.reuse ;  /* 0x000000ffff074224 */ /* 0x100fe200078e0009 */
[----:B------:R-:W-:Y:S01]  /*8040*/  ISETP.GT.AND P2, PT, R3, 0x8, P0 ;  /* 0x000000080300780c */ /* 0x000fe20000744270 */
[-C--:B------:R-:W-:Y:S01]  /*8050*/  FMUL R59, R59, R120.reuse ;  /* 0x000000783b3b7220 */ /* 0x080fe20000400000 */
[----:B------:R-:W-:Y:S01]  /*8060*/  @P5 STG.E.U16 desc[UR36][R4.64+0x2], R27 ;  /* 0x0000021b04005986 */ /* 0x000fe2000c101524 */
[C---:B------:R-:W-:Y:S01]  /*8070*/  ISETP.GT.AND P5, PT, R3.reuse, 0x9, P0 ;  /* 0x000000090300780c */ /* 0x040fe200007a4270 */
[----:B------:R-:W-:Y:S01]  /*8080*/  FMUL R60, R60, R120 ;  /* 0x000000783c3c7220 */ /* 0x000fe20000400000 */
[----:B------:R-:W-:Y:S01]  /*8090*/  F2FP.F16.F32.PACK_AB R46, RZ, R46 ;  /* 0x0000002eff2e723e */ /* 0x000fe200000000ff */
[----:B------:R0:W-:Y:S01]  /*80a0*/  @P4 STG.E.U16 desc[UR36][R6.64+0x10], R28 ;  /* 0x0000101c06004986 */ /* 0x0001e2000c101524 */
        /* <DEDUP_REMOVED lines=9> */
[----:B------:R-:W-:Y:S01]  /*8140*/  FMUL R65, R65, R120 ;  /* 0x0000007841417220 */ /* 0x000fe20000400000 */
[----:B------:R-:W-:Y:S01]  /*8150*/  F2FP.F16.F32.PACK_AB R51, RZ, R51 ;  /* 0x00000033ff33723e */ /* 0x000fe200000000ff */
[--C-:B0-----:R-:W-:Y:S01]  /*8160*/  @P3 IMAD.MOV.U32 R6, RZ, RZ, R8.reuse ;  /* 0x000000ffff063224 */ /* 0x101fe200078e0008 */
[----:B------:R-:W-:Y:S01]  /*8170*/  F2FP.F16.F32.PACK_AB R52, RZ, R52 ;  /* 0x00000034ff34723e */ /* 0x000fe200000000ff */
[----:B------:R-:W-:Y:S01]  /*8180*/  @P3 IMAD.MOV.U32 R7, RZ, RZ, R9 ;  /* 0x000000ffff073224 */ /* 0x000fe200078e0009 */
[----:B------:R-:W-:Y:S01]  /*8190*/  F2FP.F16.F32.PACK_AB R53, RZ, R53 ;  /* 0x00000035ff35723e */ /* 0x000fe200000000ff */
[----:B------:R-:W-:Y:S01]  /*81a0*/  FMUL R66, R66, R120 ;  /* 0x0000007842427220 */ /* 0x000fe20000400000 */
[----:B------:R-:W-:Y:S01]  /*81b0*/  F2FP.F16.F32.PACK_AB R54, RZ, R54 ;  /* 0x00000036ff36723e */ /* 0x000fe200000000ff */
[-C--:B------:R-:W-:Y:S01]  /*81c0*/  FMUL R67, R67, R120.reuse ;  /* 0x0000007843437220 */ /* 0x080fe20000400000 */
[----:B------:R0:W-:Y:S01]  /*81d0*/  @P3 STG.E.U16 desc[UR36][R6.64+0x12], R29 ;  /* 0x0000121d06003986 */ /* 0x0001e2000c101524 */
        /* <DEDUP_REMOVED lines=11> */
[----:B0-----:R-:W-:Y:S01]  /*8290*/  @P4 IMAD.MOV.U32 R6, RZ, RZ, R8 ;  /* 0x000000ffff064224 */ /* 0x001fe200078e0008 */
[----:B------:R-:W-:Y:S01]  /*82a0*/  @P4 MOV R7, R9 ;  /* 0x0000000900074202 */ /* 0x000fe20000000f00 */
[----:B------:R-:W-:Y:S01]  /*82b0*/  FMUL R71, R71, R120 ;  /* 0x0000007847477220 */ /* 0x000fe20000400000 */
[----:B------:R-:W-:-:S02]  /*82c0*/  F2FP.F16.F32.PACK_AB R58, RZ, R58 ;  /* 0x0000003aff3a723e */ /* 0x000fc400000000ff */
[----:B------:R-:W-:Y:S01]  /*82d0*/  F2FP.F16.F32.PACK_AB R59, RZ, R59 ;  /* 0x0000003bff3b723e */ /* 0x000fe200000000ff */
[----:B------:R0:W-:Y:S01]  /*82e0*/  @P4 STG.E.U16 desc[UR36][R6.64+0x20], R32 ;  /* 0x0000202006004986 */ /* 0x0001e2000c101524 */
[----:B------:R-:W-:Y:S02]  /*82f0*/  ISETP.GT.AND P4, PT, R3, 0x18, P1 ;  /* 0x000000180300780c */ /* 0x000fe40000f84270 */
[----:B------:R-:W-:Y:S02]  /*8300*/  F2FP.F16.F32.PACK_AB R60, RZ, R60 ;  /* 0x0000003cff3c723e */ /* 0x000fe400000000ff */
[----:B------:R-:W-:Y:S02]  /*8310*/  F2FP.F16.F32.PACK_AB R61, RZ, R61 ;  /* 0x0000003dff3d723e */ /* 0x000fe400000000ff */
[----:B------:R-:W-:Y:S02]  /*8320*/  F2FP.F16.F32.PACK_AB R62, RZ, R62 ;  /* 0x0000003eff3e723e */ /* 0x000fe400000000ff */
[----:B------:R-:W-:-:S02]  /*8330*/  F2FP.F16.F32.PACK_AB R63, RZ, R63 ;  /* 0x0000003fff3f723e */ /* 0x000fc400000000ff */
[----:B------:R-:W-:Y:S01]  /*8340*/  F2FP.F16.F32.PACK_AB R64, RZ, R64 ;  /* 0x00000040ff40723e */ /* 0x000fe200000000ff */
[----:B0-----:R-:W-:Y:S01]  /*8350*/  @P3 IMAD.MOV.U32 R6, RZ, RZ, R8 ;  /* 0x000000ffff063224 */ /* 0x001fe200078e0008 */
[----:B------:R-:W-:Y:S01]  /*8360*/  F2FP.F16.F32.PACK_AB R65, RZ, R65 ;  /* 0x00000041ff41723e */ /* 0x000fe200000000ff */
[----:B------:R-:W-:Y:S01]  /*8370*/  @P3 IMAD.MOV.U32 R7, RZ, RZ, R9 ;  /* 0x000000ffff073224 */ /* 0x000fe200078e0009 */
[----:B------:R-:W-:Y:S02]  /*8380*/  F2FP.F16.F32.PACK_AB R66, RZ, R66 ;  /* 0x00000042ff42723e */ /* 0x000fe400000000ff */
[----:B------:R-:W-:Y:S02]  /*8390*/  F2FP.F16.F32.PACK_AB R67, RZ, R67 ;  /* 0x00000043ff43723e */ /* 0x000fe400000000ff */
[----:B------:R0:W-:Y:S01]  /*83a0*/  @P3 STG.E.U16 desc[UR36][R6.64+0x22], R33 ;  /* 0x0000222106003986 */ /* 0x0001e2000c101524 */
[C---:B------:R-:W-:Y:S02]  /*83b0*/  ISETP.GT.AND P3, PT, R3.reuse, 0x19, P1 ;  /* 0x000000190300780c */ /* 0x040fe40000f64270 */
[----:B------:R-:W-:Y:S01]  /*83c0*/  F2FP.F16.F32.PACK_AB R68, RZ, R68 ;  /* 0x00000044ff44723e */ /* 0x000fe200000000ff */
[----:B------:R-:W-:Y:S01]  /*83d0*/  @P2 STG.E.U16 desc[UR36][R4.64+0x20], R34 ;  /* 0x0000202204002986 */ /* 0x000fe2000c101524 */
[----:B------:R-:W-:-:S02]  /*83e0*/  ISETP.GT.AND P2, PT, R3, 0x18, P0 ;  /* 0x000000180300780c */ /* 0x000fc40000744270 */
[----:B------:R-:W-:Y:S01]  /*83f0*/  F2FP.F16.F32.PACK_AB R69, RZ, R69 ;  /* 0x00000045ff45723e */ /* 0x000fe200000000ff */
[----:B------:R-:W-:Y:S01]  /*8400*/  @P5 STG.E.U16 desc[UR36][R4.64+0x22], R35 ;  /* 0x0000222304005986 */ /* 0x000fe2000c101524 */
[----:B------:R-:W-:Y:S02]  /*8410*/  ISETP.GT.AND P5, PT, R3, 0x19, P0 ;  /* 0x000000190300780c */ /* 0x000fe400007a4270 */
[----:B------:R-:W-:Y:S01]  /*8420*/  F2FP.F16.F32.PACK_AB R70, RZ, R70 ;  /* 0x00000046ff46723e */ /* 0x000fe200000000ff */
[----:B0-----:R-:W-:Y:S01]  /*8430*/  @P4 IMAD.MOV.U32 R6, RZ, RZ, R8 ;  /* 0x000000ffff064224 */ /* 0x001fe200078e0008 */
[----:B------:R-:W-:Y:S01]  /*8440*/  F2FP.F16.F32.PACK_AB R71, RZ, R71 ;  /* 0x00000047ff47723e */ /* 0x000fe200000000ff */
[----:B------:R-:W-:-:S05]  /*8450*/  @P4 IMAD.MOV.U32 R7, RZ, RZ, R9 ;  /* 0x000000ffff074224 */ /* 0x000fca00078e0009 */
[----:B------:R0:W-:Y:S01]  /*8460*/  @P4 STG.E.U16 desc[UR36][R6.64+0x30], R36 ;  /* 0x0000302406004986 */ /* 0x0001e2000c101524 */
[----:B------:R-:W-:Y:S01]  /*8470*/  ISETP.GT.AND P4, PT, R3, 0x20, P1 ;  /* 0x000000200300780c */ /* 0x000fe20000f84270 */
[----:B0-----:R-:W-:Y:S02]  /*8480*/  @P3 IMAD.MOV.U32 R6, RZ, RZ, R8 ;  /* 0x000000ffff063224 */ /* 0x001fe400078e0008 */
[----:B------:R-:W-:-:S05]  /*8490*/  @P3 IMAD.MOV.U32 R7, RZ, RZ, R9 ;  /* 0x000000ffff073224 */ /* 0x000fca00078e0009 */
[----:B------:R0:W-:Y:S01]  /*84a0*/  @P3 STG.E.U16 desc[UR36][R6.64+0x32], R37 ;  /* 0x0000322506003986 */ /* 0x0001e2000c101524 */
[----:B------:R-:W-:-:S03]  /*84b0*/  ISETP.GT.AND P3, PT, R3, 0x21, P1 ;  /* 0x000000210300780c */ /* 0x000fc60000f64270 */
[----:B------:R-:W-:Y:S01]  /*84c0*/  @P2 STG.E.U16 desc[UR36][R4.64+0x30], R38 ;  /* 0x0000302604002986 */ /* 0x000fe2000c101524 */
[----:B------:R-:W-:-:S03]  /*84d0*/  ISETP.GT.AND P2, PT, R3, 0x20, P0 ;  /* 0x000000200300780c */ /* 0x000fc60000744270 */
[----:B------:R-:W-:Y:S01]  /*84e0*/  @P5 STG.E.U16 desc[UR36][R4.64+0x32], R39 ;  /* 0x0000322704005986 */ /* 0x000fe2000c101524 */
[----:B------:R-:W-:Y:S01]  /*84f0*/  ISETP.GT.AND P5, PT, R3, 0x21, P0 ;  /* 0x000000210300780c */ /* 0x000fe200007a4270 */
[----:B0-----:R-:W-:Y:S01]  /*8500*/  @P4 IMAD.MOV.U32 R6, RZ, RZ, R8 ;  /* 0x000000ffff064224 */ /* 0x001fe200078e0008 */
[----:B------:R-:W-:-:S05]  /*8510*/  @P4 MOV R7, R9 ;  /* 0x0000000900074202 */ /* 0x000fca0000000f00 */
        /* <DEDUP_REMOVED lines=10> */
[----:B0-----:R-:W-:Y:S02]  /*85c0*/  @P4 IMAD.MOV.U32 R6, RZ, RZ, R8 ;  /* 0x000000ffff064224 */ /* 0x001fe400078e0008 */
        /* <DEDUP_REMOVED lines=62> */
[C---:B------:R-:W-:Y:S02]  /*89b0*/  ISETP.GT.AND P4, PT, R3.reuse, 0x51, P0 ;  /* 0x000000510300780c */ /* 0x040fe40000784270 */
[----:B------:R-:W-:Y:S01]  /*89c0*/  ISETP.GT.AND P0, PT, R3, 0x59, P0 ;  /* 0x000000590300780c */ /* 0x000fe20000704270 */
[----:B0-----:R-:W-:Y:S02]  /*89d0*/  @P3 IMAD.MOV.U32 R6, RZ, RZ, R8 ;  /* 0x000000ffff063224 */ /* 0x001fe400078e0008 */
[----:B------:R-:W-:-:S05]  /*89e0*/  @P3 IMAD.MOV.U32 R7, RZ, RZ, R9 ;  /* 0x000000ffff073224 */ /* 0x000fca00078e0009 */
[----:B------:R0:W-:Y:S01]  /*89f0*/  @P3 STG.E.U16 desc[UR36][R6.64+0xa2], R65 ;  /* 0x0000a24106003986 */ /* 0x0001e2000c101524 */
[C---:B------:R-:W-:Y:S02]  /*8a00*/  ISETP.GT.AND P3, PT, R3.reuse, 0x58, P1 ;  /* 0x000000580300780c */ /* 0x040fe40000f64270 */
[----:B------:R-:W-:Y:S01]  /*8a10*/  ISETP.GT.AND P1, PT, R3, 0x59, P1 ;  /* 0x000000590300780c */ /* 0x000fe20000f24270 */
[----:B------:R-:W-:Y:S04]  /*8a20*/  @P2 STG.E.U16 desc[UR36][R4.64+0xa0], R66 ;  /* 0x0000a04204002986 */ /* 0x000fe8000c101524 */
[----:B------:R-:W-:Y:S06]  /*8a30*/  @P4 STG.E.U16 desc[UR36][R4.64+0xa2], R67 ;  /* 0x0000a24304004986 */ /* 0x000fec000c101524 */
[----:B0-----:R-:W-:-:S02]  /*8a40*/  @P3 IMAD.MOV.U32 R6, RZ, RZ, R8 ;  /* 0x000000ffff063224 */ /* 0x001fc400078e0008 */
[----:B------:R-:W-:-:S05]  /*8a50*/  @P3 IMAD.MOV.U32 R7, RZ, RZ, R9 ;  /* 0x000000ffff073224 */ /* 0x000fca00078e0009 */
[----:B------:R0:W-:Y:S04]  /*8a60*/  @P3 STG.E.U16 desc[UR36][R6.64+0xb0], R68 ;  /* 0x0000b04406003986 */ /* 0x0001e8000c101524 */
[----:B------:R1:W-:Y:S04]  /*8a70*/  @P1 STG.E.U16 desc[UR36][R8.64+0xb2], R69 ;  /* 0x0000b24508001986 */ /* 0x0003e8000c101524 */
[----:B------:R1:W-:Y:S01]  /*8a80*/  @P5 STG.E.U16 desc[UR36][R4.64+0xb0], R70 ;  /* 0x0000b04604005986 */ /* 0x0003e2000c101524 */
[----:B0-----:R-:W-:Y:S02]  /*8a90*/  @P0 IMAD.MOV.U32 R6, RZ, RZ, R4 ;  /* 0x000000ffff060224 */ /* 0x001fe400078e0004 */
[----:B------:R-:W-:-:S05]  /*8aa0*/  @P0 IMAD.MOV.U32 R7, RZ, RZ, R5 ;  /* 0x000000ffff070224 */ /* 0x000fca00078e0005 */
[----:B------:R1:W-:Y:S02]  /*8ab0*/  @P0 STG.E.U16 desc[UR36][R6.64+0xb2], R71 ;  /* 0x0000b24706000986 */ /* 0x0003e4000c101524 */
.L_x_219:
[----:B------:R-:W-:Y:S05]  /*8ac0*/  BSYNC B0 ;  /* 0x0000000000007941 */ /* 0x000fea0003800000 */
.L_x_29:
[----:B------:R-:W-:Y:S01]  /*8ad0*/  ULDC UR4, c[0x0][0xc] ;  /* 0x0000030000047ab9 */ /* 0x000fe20000000800 */
[----:B------:R-:W-:Y:S01]  /*8ae0*/  ULDC UR5, c[0x0][0x10] ;  /* 0x0000040000057ab9 */ /* 0x000fe20000000800 */
[----:B------:R-:W2:Y:S01]  /*8af0*/  LDC R3, c[0x0][0x14] ;  /* 0x00000500ff037b82 */ /* 0x000ea20000000800 */
[----:B------:R-:W-:Y:S01]  /*8b00*/  UIMAD.WIDE.U32 UR4, UR4, UR5, URZ ;  /* 0x00000005040472a5 */ /* 0x000fe2000f8e003f */
[----:B------:R-:W-:Y:S01]  /*8b10*/  MOV R122, 0xffffffff ;  /* 0xffffffff007a7802 */ /* 0x000fe20000000f00 */
[----:B------:R-:W-:-:S04]  /*8b20*/  IMAD.MOV.U32 R23, RZ, RZ, -0x1 ;  /* 0xffffffffff177424 */ /* 0x000fc800078e00ff */
[----:B--2---:R-:W-:-:S04]  /*8b30*/  IMAD.WIDE.U32 R16, R3, UR4, R16 ;  /* 0x0000000403107c25 */ /* 0x004fc8000f8e0010 */
[----:B------:R-:W-:Y:S01]  /*8b40*/  IMAD R3, R3, UR5, RZ ;  /* 0x0000000503037c24 */ /* 0x000fe2000f8e02ff */
[----:B------:R-:W-:Y:S02]  /*8b50*/  ULDC.64 UR4, c[0x0][0x650] ;  /* 0x0001940000047ab9 */ /* 0x000fe40000000a00 */
[----:B------:R-:W-:Y:S01]  /*8b60*/  ISETP.GE.U32.AND P0, PT, R16, UR4, PT ;  /* 0x0000000410007c0c */ /* 0x000fe2000bf06070 */
[--C-:B------:R-:W-:Y:S01]  /*8b70*/  IMAD.IADD R17, R17, 0x1, R3.reuse ;  /* 0x0000000111117824 */ /* 0x100fe200078e0203 */
[----:B------:R-:W-:-:S04]  /*8b80*/  PRMT R3, RZ, 0x7610, R3 ;  /* 0x00007610ff037816 */ /* 0x000fc80000000003 */
[----:B------:R-:W-:-:S13]  /*8b90*/  ISETP.GE.U32.AND.EX P0, PT, R17, UR5, PT, P0 ;  /* 0x0000000511007c0c */ /* 0x000fda000bf06100 */
[----:B------:R-:W-:Y:S05]  /*8ba0*/  @P0 BRA `(.L_x_220) ;  /* 0x0000000400640947 */ /* 0x000fea0003800000 */
[----:B------:R-:W2:Y:S01]  /*8bb0*/  S2R R12, SR_CTAID.X ;  /* 0x00000000000c7919 */ /* 0x000ea20000002500 */
[----:B------:R-:W3:Y:S01]  /*8bc0*/  LDC.64 R10, c[0x0][0x628] ;  /* 0x00018a00ff0a7b82 */ /* 0x000ee20000000a00 */
[----:B------:R-:W-:Y:S01]  /*8bd0*/  ULDC UR4, c[0x0][0x150] ;  /* 0x0000540000047ab9 */ /* 0x000fe20000000800 */
[----:B01----:R-:W-:Y:S01]  /*8be0*/  IMAD.MOV.U32 R8, RZ, RZ, R16 ;  /* 0x000000ffff087224 */ /* 0x003fe200078e0010 */
[----:B------:R-:W0:Y:S01]  /*8bf0*/  S2R R24, SR_CTAID.Y ;  /* 0x0000000000187919 */ /* 0x000e220000002600 */
[----:B------:R-:W-:-:S04]  /*8c00*/  IMAD.MOV.U32 R9, RZ, RZ, R17 ;  /* 0x000000ffff097224 */ /* 0x000fc800078e0011 */
[----:B------:R-:W1:Y:S08]  /*8c10*/  LDC R21, c[0x0][0x144] ;  /* 0x00005100ff157b82 */ /* 0x000e700000000800 */
[----:B------:R-:W0:Y:S08]  /*8c20*/  LDC R0, c[0x0][0x630] ;  /* 0x00018c00ff007b82 */ /* 0x000e300000000800 */
[----:B------:R-:W0:Y:S01]  /*8c30*/  LDC.64 R14, c[0x0][0x620] ;  /* 0x00018800ff0e7b82 */ /* 0x000e220000000a00 */
[----:B---3--:R-:W-:-:S04]  /*8c40*/  ISETP.NE.U32.AND P0, PT, R10, RZ, PT ;  /* 0x000000ff0a00720c */ /* 0x008fc80003f05070 */
[----:B------:R-:W-:Y:S02]  /*8c50*/  ISETP.NE.AND.EX P0, PT, R11, RZ, PT, P0 ;  /* 0x000000ff0b00720c */ /* 0x000fe40003f05300 */
[----:B--2---:R-:W-:-:S05]  /*8c60*/  I2FP.F32.U32 R3, R12 ;  /* 0x0000000c00037245 */ /* 0x004fca0000201000 */
[----:B------:R-:W-:-:S04]  /*8c70*/  FMUL R3, R3, UR4 ;  /* 0x0000000403037c20 */ /* 0x000fc80008400000 */
[----:B------:R2:W3:Y:S02]  /*8c80*/  F2I.U32.TRUNC.NTZ R20, R3 ;  /* 0x0000000300147305 */ /* 0x0004e4000020f000 */
[----:B-1----:R-:W-:Y:S05]  /*8c90*/  @!P0 BRA `(.L_x_221) ;  /* 0x0000000000288947 */ /* 0x002fea0003800000 */
[----:B--2---:R-:W1:Y:S02]  /*8ca0*/  LDC R3, c[0x0][0x634] ;  /* 0x00018d00ff037b82 */ /* 0x004e640000000800 */
[----:B-1----:R-:W-:-:S05]  /*8cb0*/  IADD3 R3, P0, R16, R3, RZ ;  /* 0x0000000310037210 */ /* 0x002fca0007f1e0ff */
        /* <DEDUP_REMOVED lines=8> */
.L_x_221:
[----:B------:R-:W1:Y:S01]  /*8d40*/  LDC.64 R28, c[0x0][0x640] ;  /* 0x00019000ff1c7b82 */ /* 0x000e620000000a00 */
[-CC-:B0-----:R-:W-:Y:S01]  /*8d50*/  SHF.R.U64 R23, R8, R0.reuse, R9.reuse ;  /* 0x0000000008177219 */ /* 0x181fe20000001209 */
[----:B------:R-:W-:Y:S01]  /*8d60*/  ULDC UR4, c[0x0][0x154] ;  /* 0x0000550000047ab9 */ /* 0x000fe20000000800 */
[----:B------:R-:W-:Y:S01]  /*8d70*/  SHF.R.U32.HI R0, RZ, R0, R9 ;  /* 0x00000000ff007219 */ /* 0x000fe20000011609 */
[----:B------:R-:W-:Y:S01]  /*8d80*/  IMAD.MOV.U32 R7, RZ, RZ, 0x1 ;  /* 0x00000001ff077424 */ /* 0x000fe200078e00ff */
[----:B--2---:R-:W-:Y:S02]  /*8d90*/  IADD3 R3, P0, RZ, -R23, RZ ;  /* 0x80000017ff037210 */ /* 0x004fe40007f1e0ff */
[----:B---3--:R-:W-:Y:S01]  /*8da0*/  IADD3 R20, -R20, RZ, RZ ;  /* 0x000000ff14147210 */ /* 0x008fe20007ffe1ff */
[----:B------:R-:W0:Y:S02]  /*8db0*/  LDC R6, c[0x0][0x618] ;  /* 0x00018600ff067b82 */ /* 0x000e240000000800 */
[----:B------:R-:W-:-:S02]  /*8dc0*/  IMAD.X R5, RZ, RZ, ~R0, P0 ;  /* 0x000000ffff057224 */ /* 0x000fc400000e0e00 */
[----:B------:R-:W-:Y:S02]  /*8dd0*/  IMAD R21, R21, R20, R12 ;  /* 0x0000001415157224 */ /* 0x000fe400078e020c */
[-C--:B------:R-:W-:Y:S02]  /*8de0*/  IMAD R0, R5, R14.reuse, RZ ;  /* 0x0000000e05007224 */ /* 0x080fe400078e02ff */
[----:B------:R-:W2:Y:S01]  /*8df0*/  LDC R8, c[0x0][0x608] ;  /* 0x00018200ff087b82 */ /* 0x000ea20000000800 */
[----:B------:R-:W-:-:S04]  /*8e00*/  IMAD.WIDE.U32 R4, R3, R14, R16 ;  /* 0x0000000e03047225 */ /* 0x000fc800078e0010 */
[----:B------:R-:W-:Y:S01]  /*8e10*/  IMAD R3, R3, R15, R0 ;  /* 0x0000000f03037224 */ /* 0x000fe200078e0200 */
[----:B------:R-:W-:Y:S02]  /*8e20*/  I2FP.F32.U32 R0, R24 ;  /* 0x0000001800007245 */ /* 0x000fe40000201000 */
[----:B------:R-:W3:Y:S01]  /*8e30*/  LDC R26, c[0x0][0x658] ;  /* 0x00019600ff1a7b82 */ /* 0x000ee20000000800 */
[----:B------:R-:W-:Y:S01]  /*8e40*/  IMAD.IADD R3, R5, 0x1, R3 ;  /* 0x0000000105037824 */ /* 0x000fe200078e0203 */
[----:B-1----:R-:W-:Y:S01]  /*8e50*/  ISETP.NE.U32.AND P0, PT, R28, RZ, PT ;  /* 0x000000ff1c00720c */ /* 0x002fe20003f05070 */
[----:B------:R-:W-:Y:S01]  /*8e60*/  FMUL R0, R0, UR4 ;  /* 0x0000000400007c20 */ /* 0x000fe20008400000 */
[----:B------:R-:W-:Y:S02]  /*8e70*/  IMAD.MOV.U32 R5, RZ, RZ, -0x1 ;  /* 0xffffffffff057424 */ /* 0x000fe400078e00ff */
[----:B------:R-:W-:Y:S01]  /*8e80*/  ISETP.NE.AND.EX P0, PT, R29, RZ, PT, P0 ;  /* 0x000000ff1d00720c */ /* 0x000fe20003f05300 */
[----:B------:R1:W1:Y:S01]  /*8e90*/  F2I.U32.TRUNC.NTZ R13, R0 ;  /* 0x00000000000d7305 */ /* 0x000262000020f000 */
[----:B------:R-:W1:Y:S01]  /*8ea0*/  LDC R15, c[0x0][0x148] ;  /* 0x00005200ff0f7b82 */ /* 0x000e620000000800 */
[----:B0-----:R-:W-:-:S02]  /*8eb0*/  SHF.R.U64 R12, R4, R6, R3 ;  /* 0x00000006040c7219 */ /* 0x001fc40000001203 */
[----:B------:R-:W-:-:S05]  /*8ec0*/  SHF.R.U32.HI R3, RZ, R6, R3 ;  /* 0x00000006ff037219 */ /* 0x000fca0000011603 */
[----:B------:R-:W0:Y:S01]  /*8ed0*/  LDC R20, c[0x0][0x600] ;  /* 0x00018000ff147b82 */ /* 0x000e220000000800 */
[-CC-:B--2---:R-:W-:Y:S02]  /*8ee0*/  SHF.R.U64 R10, R12, R8.reuse, R3.reuse ;  /* 0x000000080c0a7219 */ /* 0x184fe40000001203 */
[----:B------:R-:W-:-:S05]  /*8ef0*/  SHF.R.U32.HI R3, RZ, R8, R3 ;  /* 0x00000008ff037219 */ /* 0x000fca0000011603 */
[----:B------:R-:W2:Y:S01]  /*8f00*/  LDC R27, c[0x0][0x648] ;  /* 0x00019200ff1b7b82 */ /* 0x000ea20000000800 */
[-C--:B---3--:R-:W-:Y:S02]  /*8f10*/  SHF.L.U32 R4, R5, R26.reuse, RZ ;  /* 0x0000001a05047219 */ /* 0x088fe400000006ff */
[-CC-:B------:R-:W-:Y:S02]  /*8f20*/  SHF.R.U64 R14, R10, R26.reuse, R3.reuse ;  /* 0x0000001a0a0e7219 */ /* 0x180fe40000001203 */
[----:B------:R-:W-:Y:S02]  /*8f30*/  SHF.R.U32.HI R5, RZ, R26, R3 ;  /* 0x0000001aff057219 */ /* 0x000fe40000011603 */
[----:B------:R-:W-:Y:S01]  /*8f40*/  LOP3.LUT R25, RZ, R4, RZ, 0x33, !PT ;  /* 0x00000004ff197212 */ /* 0x000fe200078e33ff */
[----:B------:R-:W3:Y:S01]  /*8f50*/  LDC R30, c[0x0][0x638] ;  /* 0x00018e00ff1e7b82 */ /* 0x000ee20000000800 */
[----:B------:R-:W-:Y:S01]  /*8f60*/  SHF.L.U32 R26, R7, R26, RZ ;  /* 0x0000001a071a7219 */ /* 0x000fe200000006ff */
[----:B------:R-:W-:-:S06]  /*8f70*/  IMAD.MOV.U32 R4, RZ, RZ, R14 ;  /* 0x000000ffff047224 */ /* 0x000fcc00078e000e */
[----:B------:R-:W0:Y:S01]  /*8f80*/  LDC R31, c[0x0][0x610] ;  /* 0x00018400ff1f7b82 */ /* 0x000e220000000800 */
[----:B------:R-:W-:Y:S05]  /*8f90*/  @!P0 BRA `(.L_x_222) ;  /* 0x0000000000288947 */ /* 0x000fea0003800000 */
[----:B------:R-:W4:Y:S02]  /*8fa0*/  LDC R3, c[0x0][0x64c] ;  /* 0x00019300ff037b82 */ /* 0x000f240000000800 */
[----:B----4-:R-:W-:-:S05]  /*8fb0*/  IADD3 R3, P0, R14, R3, RZ ;  /* 0x000000030e037210 */ /* 0x010fca0007f1e0ff */
        /* <DEDUP_REMOVED lines=8> */
.L_x_222:
[----:B------:R-:W-:Y:S01]  /*9040*/  ISETP.NE.AND P0, PT, R2, 0x1, PT ;  /* 0x000000010200780c */ /* 0x000fe20003f05270 */
[----:B0-----:R-:W-:Y:S01]  /*9050*/  VIADD R7, R20, 0xffffffff ;  /* 0xffffffff14077836 */ /* 0x001fe20000000000 */
[----:B-12---:R-:W-:Y:S01]  /*9060*/  SHF.R.U64 R0, R4, R27, R5 ;  /* 0x0000001b04007219 */ /* 0x006fe20000001205 */
[----:B------:R-:W-:Y:S01]  /*9070*/  IMAD.MOV.U32 R4, RZ, RZ, 0x1 ;  /* 0x00000001ff047424 */ /* 0x000fe200078e00ff */
[----:B------:R-:W-:Y:S02]  /*9080*/  IADD3 R13, -R13, RZ, RZ ;  /* 0x000000ff0d0d7210 */ /* 0x000fe40007ffe1ff */
[----:B------:R-:W-:Y:S01]  /*9090*/  LOP3.LUT R5, R10, R25, RZ, 0xc0, !PT ;  /* 0x000000190a057212 */ /* 0x000fe200078ec0ff */
[----:B------:R-:W-:Y:S01]  /*90a0*/  IMAD.MOV R3, RZ, RZ, -R0 ;  /* 0x000000ffff037224 */ /* 0x000fe200078e0a00 */
[----:B------:R-:W-:-:S03]  /*90b0*/  LOP3.LUT R12, R12, R7, RZ, 0xc0, !PT ;  /* 0x000000070c0c7212 */ /* 0x000fc600078ec0ff */
[----:B------:R-:W-:Y:S02]  /*90c0*/  IMAD R0, R26, R0, R5 ;  /* 0x000000001a007224 */ /* 0x000fe400078e0205 */
[----:B------:R-:W-:Y:S02]  /*90d0*/  @P0 IMAD R21, R15, R13, R24 ;  /* 0x0000000d0f150224 */ /* 0x000fe400078e0218 */
[----:B---3--:R-:W-:Y:S02]  /*90e0*/  IMAD R3, R3, R30, R14 ;  /* 0x0000001e03037224 */ /* 0x008fe400078e020e */
[----:B------:R-:W-:Y:S02]  /*90f0*/  IMAD R0, R0, R31, R21 ;  /* 0x0000001f00007224 */ /* 0x000fe400078e0215 */
[----:B------:R-:W-:Y:S01]  /*9100*/  IMAD R5, R3, R20, R12 ;  /* 0x0000001403057224 */ /* 0x000fe200078e020c */
[----:B------:R-:W-:-:S04]  /*9110*/  PRMT R3, R4, 0x7610, R3 ;  /* 0x0000761004037816 */ /* 0x000fc80000000003 */
[----:B------:R-:W-:Y:S02]  /*9120*/  SEL R122, R5, R0, !P0 ;  /* 0x00000000057a7207 */ /* 0x000fe40004000000 */
[----:B------:R-:W-:-:S07]  /*9130*/  SEL R0, R0, R5, !P0 ;  /* 0x0000000500007207 */ /* 0x000fce0004000000 */
.L_x_220:
[----:B------:R-:W-:Y:S01]  /*9140*/  LOP3.LUT P0, RZ, R3, 0xff, RZ, 0xc0, !PT ;  /* 0x000000ff03ff7812 */ /* 0x000fe2000780c0ff */
[----:B------:R-:W-:-:S12]  /*9150*/  IMAD.MOV.U32 R124, RZ, RZ, R0 ;  /* 0x000000ffff7c7224 */ /* 0x000fd800078e0000 */
[----:B------:R-:W-:Y:S05]  /*9160*/  @P0 BRA `(.L_x_223) ;  /* 0xffffff7c00ac0947 */ /* 0x000fea000383ffff */
[----:B------:R-:W-:Y:S05]  /*9170*/  EXIT ;  /* 0x000000000000794d */ /* 0x000fea0003800000 */
.L_x_4:
[----:B0-----:R-:W-:Y:S01]  /*9180*/  ULDC.64 UR4, c[0x0][0x650] ;  /* 0x0001940000047ab9 */ /* 0x001fe20000000a00 */
        /* <DEDUP_REMOVED lines=8> */
[----:B------:R-:W-:Y:S01]  /*9210*/  MOV R10, R16 ;  /* 0x00000010000a7202 */ /* 0x000fe20000000f00 */
[----:B------:R-:W-:-:S06]  /*9220*/  IMAD.MOV.U32 R11, RZ, RZ, R17 ;  /* 0x000000ffff0b7224 */ /* 0x000fcc00078e0011 */
        /* <DEDUP_REMOVED lines=15> */
.L_x_225:
[--C-:B------:R-:W-:Y:S01]  /*9320*/  SHF.R.U64 R12, R10, R14, R11.reuse ;  /* 0x0000000e0a0c7219 */ /* 0x100fe2000000120b */
[----:B------:R-:W0:Y:S01]  /*9330*/  LDC R22, c[0x0][0x618] ;  /* 0x00018600ff167b82 */ /* 0x000e220000000800 */
[----:B------:R-:W-:Y:S01]  /*9340*/  I2FP.F32.U32 R6, R4 ;  /* 0x0000000400067245 */ /* 0x000fe20000201000 */
[----:B------:R-:W-:Y:S01]  /*9350*/  ULDC UR4, c[0x0][0x150] ;  /* 0x0000540000047ab9 */ /* 0x000fe20000000800 */
[----:B------:R-:W-:Y:S02]  /*9360*/  SHF.R.U32.HI R5, RZ, R14, R11 ;  /* 0x0000000eff057219 */ /* 0x000fe4000001160b */
[----:B------:R-:W-:Y:S01]  /*9370*/  IADD3 R9, P0, RZ, -R12, RZ ;  /* 0x8000000cff097210 */ /* 0x000fe20007f1e0ff */
[----:B------:R-:W-:Y:S01]  /*9380*/  FMUL R11, R6, UR4 ;  /* 0x00000004060b7c20 */ /* 0x000fe20008400000 */
[----:B------:R-:W-:Y:S01]  /*9390*/  ULDC UR4, c[0x0][0x154] ;  /* 0x0000550000047ab9 */ /* 0x000fe20000000800 */
[----:B------:R-:W1:Y:S02]  /*93a0*/  LDC.64 R24, c[0x0][0x640] ;  /* 0x00019000ff187b82 */ /* 0x000e640000000a00 */
[----:B------:R-:W-:-:S02]  /*93b0*/  IMAD.X R5, RZ, RZ, ~R5, P0 ;  /* 0x000000ffff057224 */ /* 0x000fc400000e0e05 */
[----:B------:R-:W2:Y:S01]  /*93c0*/  F2I.U32.TRUNC.NTZ R11, R11 ;  /* 0x0000000b000b7305 */ /* 0x000ea2000020f000 */
[----:B------:R-:W-:-:S03]  /*93d0*/  IMAD.WIDE.U32 R6, R9, R20, R16 ;  /* 0x0000001409067225 */ /* 0x000fc600078e0010 */
[----:B------:R-:W3:Y:S01]  /*93e0*/  LDC R13, c[0x0][0x144] ;  /* 0x00005100ff0d7b82 */ /* 0x000ee20000000800 */
[----:B------:R-:W-:-:S04]  /*93f0*/  IMAD R8, R5, R20, RZ ;  /* 0x0000001405087224 */ /* 0x000fc800078e02ff */
[----:B------:R-:W-:Y:S01]  /*9400*/  IMAD R5, R9, R21, R8 ;  /* 0x0000001509057224 */ /* 0x000fe200078e0208 */
[----:B------:R-:W-:Y:S02]  /*9410*/  MOV R8, 0xffffffff ;  /* 0xffffffff00087802 */ /* 0x000fe40000000f00 */
[----:B------:R-:W4:Y:S01]  /*9420*/  LDC R14, c[0x0][0x608] ;  /* 0x00018200ff0e7b82 */ /* 0x000f220000000800 */
[----:B------:R-:W-:Y:S01]  /*9430*/  IMAD.IADD R5, R7, 0x1, R5 ;  /* 0x0000000107057824 */ /* 0x000fe200078e0205 */
[----:B------:R-:W-:-:S04]  /*9440*/  I2FP.F32.U32 R7, R3 ;  /* 0x0000000300077245 */ /* 0x000fc80000201000 */
[-C--:B0-----:R-:W-:Y:S01]  /*9450*/  SHF.R.U64 R10, R6, R22.reuse, R5 ;  /* 0x00000016060a7219 */ /* 0x081fe20000001205 */
[----:B--2---:R-:W-:Y:S01]  /*9460*/  IMAD.MOV R6, RZ, RZ, -R11 ;  /* 0x000000ffff067224 */ /* 0x004fe200078e0a0b */
[----:B------:R-:W0:Y:S01]  /*9470*/  LDC R9, c[0x0][0x658] ;  /* 0x00019600ff097b82 */ /* 0x000e220000000800 */
[----:B-1----:R-:W-:Y:S01]  /*9480*/  ISETP.NE.U32.AND P0, PT, R24, RZ, PT ;  /* 0x000000ff1800720c */ /* 0x002fe20003f05070 */
[----:B------:R-:W-:Y:S01]  /*9490*/  FMUL R7, R7, UR4 ;  /* 0x0000000407077c20 */ /* 0x000fe20008400000 */
[----:B------:R-:W-:Y:S02]  /*94a0*/  SHF.R.U32.HI R5, RZ, R22, R5 ;  /* 0x00000016ff057219 */ /* 0x000fe40000011605 */
[----:B------:R-:W-:-:S03]  /*94b0*/  ISETP.NE.AND.EX P0, PT, R25, RZ, PT, P0 ;  /* 0x000000ff1900720c */ /* 0x000fc60003f05300 */
[----:B------:R-:W1:Y:S01]  /*94c0*/  LDC R20, c[0x0][0x148] ;  /* 0x00005200ff147b82 */ /* 0x000e620000000800 */
[----:B---3--:R-:W-:Y:S02]  /*94d0*/  IMAD R23, R13, R6, R4 ;  /* 0x000000060d177224 */ /* 0x008fe400078e0204 */
[----:B------:R-:W-:-:S05]  /*94e0*/  IMAD.MOV.U32 R6, RZ, RZ, 0x1 ;  /* 0x00000001ff067424 */ /* 0x000fca00078e00ff */
[----:B------:R-:W2:Y:S01]  /*94f0*/  LDC R21, c[0x0][0x600] ;  /* 0x00018000ff157b82 */ /* 0x000ea20000000800 */
[-CC-:B----4-:R-:W-:Y:S02]  /*9500*/  SHF.R.U64 R13, R10, R14.reuse, R5.reuse ;  /* 0x0000000e0a0d7219 */ /* 0x190fe40000001205 */
[----:B------:R-:W-:Y:S02]  /*9510*/  SHF.R.U32.HI R4, RZ, R14, R5 ;  /* 0x0000000eff047219 */ /* 0x000fe40000011605 */
[----:B------:R3:W4:Y:S03]  /*9520*/  F2I.U32.TRUNC.NTZ R14, R7 ;  /* 0x00000007000e7305 */ /* 0x000726000020f000 */
[----:B------:R-:W1:Y:S01]  /*9530*/  LDC R26, c[0x0][0x648] ;  /* 0x00019200ff1a7b82 */ /* 0x000e620000000800 */
[-C--:B0-----:R-:W-:Y:S02]  /*9540*/  SHF.R.U64 R15, R13, R9.reuse, R4 ;  /* 0x000000090d0f7219 */ /* 0x081fe40000001204 */
[----:B------:R-:W-:-:S02]  /*9550*/  SHF.L.U32 R8, R8, R9, RZ ;  /* 0x0000000908087219 */ /* 0x000fc400000006ff */
[-C--:B------:R-:W-:Y:S01]  /*9560*/  SHF.R.U32.HI R5, RZ, R9.reuse, R4 ;  /* 0x00000009ff057219 */ /* 0x080fe20000011604 */
[----:B------:R-:W-:Y:S01]  /*9570*/  IMAD.MOV.U32 R4, RZ, RZ, R15 ;  /* 0x000000ffff047224 */ /* 0x000fe200078e000f */
[----:B------:R-:W-:Y:S01]  /*9580*/  SHF.L.U32 R22, R6, R9, RZ ;  /* 0x0000000906167219 */ /* 0x000fe200000006ff */
[----:B------:R-:W0:Y:S01]  /*9590*/  LDC R27, c[0x0][0x638] ;  /* 0x00018e00ff1b7b82 */ /* 0x000e220000000800 */
[----:B------:R-:W-:-:S07]  /*95a0*/  LOP3.LUT R28, RZ, R8, RZ, 0x33, !PT ;  /* 0x00000008ff1c7212 */ /* 0x000fce00078e33ff */
        /* <DEDUP_REMOVED lines=12> */
.L_x_226:
[----:B------:R-:W-:Y:S01]  /*9670*/  ISETP.NE.AND P0, PT, R2, 0x1, PT ;  /* 0x000000010200780c */ /* 0x000fe20003f05270 */
[----:B--2---:R-:W-:Y:S01]  /*9680*/  VIADD R7, R21, 0xffffffff ;  /* 0xffffffff15077836 */ /* 0x004fe20000000000 */
[----:B-1----:R-:W-:Y:S01]  /*9690*/  SHF.R.U64 R5, R4, R26, R5 ;  /* 0x0000001a04057219 */ /* 0x002fe20000001205 */
[----:B------:R-:W-:Y:S01]  /*96a0*/  IMAD.MOV R14, RZ, RZ, -R14 ;  /* 0x000000ffff0e7224 */ /* 0x000fe200078e0a0e */
[----:B------:R-:W-:Y:S01]  /*96b0*/  LOP3.LUT R4, R13, R28, RZ, 0xc0, !PT ;  /* 0x0000001c0d047212 */ /* 0x000fe200078ec0ff */
[----:B------:R-:W-:Y:S01]  /*96c0*/  IMAD.MOV.U32 R8, RZ, RZ, R12 ;  /* 0x000000ffff087224 */ /* 0x000fe200078e000c */
[----:B------:R-:W-:Y:S02]  /*96d0*/  IADD3 R6, -R5, RZ, RZ ;  /* 0x000000ff05067210 */ /* 0x000fe40007ffe1ff */
[----:B------:R-:W-:Y:S01]  /*96e0*/  LOP3.LUT R10, R10, R7, RZ, 0xc0, !PT ;  /* 0x000000070a0a7212 */ /* 0x000fe200078ec0ff */
[----:B------:R-:W-:-:S04]  /*96f0*/  IMAD R4, R22, R5, R4 ;  /* 0x0000000516047224 */ /* 0x000fc800078e0204 */
[----:B------:R-:W-:Y:S02]  /*9700*/  @P0 IMAD R23, R20, R14, R3 ;  /* 0x0000000e14170224 */ /* 0x000fe400078e0203 */
[----:B0-----:R-:W-:Y:S02]  /*9710*/  IMAD R3, R6, R27, R15 ;  /* 0x0000001b06037224 */ /* 0x001fe400078e020f */
[----:B------:R-:W-:Y:S02]  /*9720*/  IMAD R7, R4, R29, R23 ;  /* 0x0000001d04077224 */ /* 0x000fe400078e0217 */
[----:B------:R-:W-:Y:S02]  /*9730*/  IMAD R4, R3, R21, R10 ;  /* 0x0000001503047224 */ /* 0x000fe400078e020a */
[----:B------:R-:W-:-:S03]  /*9740*/  IMAD.MOV.U32 R6, RZ, RZ, 0x1 ;  /* 0x00000001ff067424 */ /* 0x000fc600078e00ff */
[----:B------:R-:W-:Y:S02]  /*9750*/  SEL R9, R4, R7, !P0 ;  /* 0x0000000704097207 */ /* 0x000fe40004000000 */
[----:B------:R-:W-:-:S07]  /*9760*/  SEL R7, R7, R4, !P0 ;  /* 0x0000000407077207 */ /* 0x000fce0004000000 */
.L_x_224:
[----:B------:R-:W-:-:S08]  /*9770*/  NOP ;  /* 0x0000000000007918 */ /* 0x000fd00000000000 */
[----:B------:R-:W0:-:S00]  /*9780*/  USETMAXREG.DEALLOC.CTAPOOL 0x28 ;  /* 0x00000028000079c8 */ /* 0x000e0000080e0500 */
[----:B0-----:R-:W-:-:S13]  /*9790*/  ISETP.NE.AND P0, PT, R0, RZ, PT ;  /* 0x000000ff0000720c */ /* 0x001fda0003f05270 */
[----:B------:R-:W-:Y:S05]  /*97a0*/  @P0 EXIT ;  /* 0x000000000000094d */ /* 0x000fea0003800000 */
[----:B------:R-:W-:Y:S01]  /*97b0*/  LOP3.LUT P0, RZ, R6, 0xff, RZ, 0xc0, !PT ;  /* 0x000000ff06ff7812 */ /* 0x000fe2000780c0ff */
[----:B------:R-:W-:Y:S02]  /*97c0*/  IMAD.MOV.U32 R0, RZ, RZ, 0x1 ;  /* 0x00000001ff007424 */ /* 0x000fe400078e00ff */
[----:B------:R-:W-:-:S10]  /*97d0*/  IMAD.MOV.U32 R12, RZ, RZ, RZ ;  /* 0x000000ffff0c7224 */ /* 0x000fd400078e00ff */
[----:B------:R-:W-:Y:S05]  /*97e0*/  @!P0 BRA `(.L_x_227) ;  /* 0x0000000c00308947 */ /* 0x000fea0003800000 */
[----:B------:R-:W0:Y:S01]  /*97f0*/  LDC R0, c[0x0][0x28c] ;  /* 0x0000a300ff007b82 */ /* 0x000e220000000800 */
[----:B------:R-:W-:Y:S01]  /*9800*/  ULDC UR5, c[0x0][0x600] ;  /* 0x0001800000057ab9 */ /* 0x000fe20000000800 */
[----:B------:R-:W-:Y:S01]  /*9810*/  ULDC UR4, c[0x0][0xc] ;  /* 0x0000030000047ab9 */ /* 0x000fe20000000800 */
[----:B------:R-:W-:Y:S01]  /*9820*/  UIADD3 UR16, UR5, -0x1, URZ ;  /* 0xffffffff05107890 */ /* 0x000fe2000fffe03f */
[C---:B------:R-:W-:Y:S01]  /*9830*/  LOP3.LUT P2, RZ, R18.reuse, 0x7f, RZ, 0xc0, !PT ;  /* 0x0000007f12ff7812 */ /* 0x040fe2000784c0ff */
[----:B------:R-:W-:Y:S01]  /*9840*/  ULDC UR6, c[0x0][0x658] ;  /* 0x0001960000067ab9 */ /* 0x000fe20000000800 */
[----:B------:R-:W-:Y:S01]  /*9850*/  ULDC UR5, c[0x0][0x10] ;  /* 0x0000040000057ab9 */ /* 0x000fe20000000800 */
[----:B------:R-:W-:Y:S01]  /*9860*/  UMOV UR7, 0xffffffff ;  /* 0xffffffff00077882 */ /* 0x000fe20000000000 */
[----:B------:R-:W-:Y:S01]  /*9870*/  UMOV UR8, 0x1 ;  /* 0x0000000100087882 */ /* 0x000fe20000000000 */
[----:B------:R-:W-:Y:S01]  /*9880*/  UIMAD.WIDE.U32 UR4, UR4, UR5, URZ ;  /* 0x00000005040472a5 */ /* 0x000fe2000f8e003f */
[----:B------:R-:W-:Y:S01]  /*9890*/  LOP3.LUT P0, RZ, R18, 0x1f, RZ, 0xc0, !PT ;  /* 0x0000001f12ff7812 */ /* 0x000fe2000780c0ff */
[----:B------:R-:W-:Y:S01]  /*98a0*/  USHF.L.U32 UR7, UR7, UR6, URZ ;  /* 0x0000000607077299 */ /* 0x000fe2000800063f */
[----:B------:R-:W-:Y:S01]  /*98b0*/  BSSY B0, `(.L_x_227) ;  /* 0x00000bf000007945 */ /* 0x000fe20003800000 */
[----:B------:R-:W-:Y:S01]  /*98c0*/  USHF.L.U32 UR18, UR8, UR6, URZ ;  /* 0x0000000608127299 */ /* 0x000fe2000800063f */
[----:B------:R-:W-:Y:S01]  /*98d0*/  IMAD.MOV.U32 R13, RZ, RZ, 0x1 ;  /* 0x00000001ff0d7424 */ /* 0x000fe200078e00ff */
[----:B------:R-:W-:Y:S01]  /*98e0*/  LOP3.LUT R11, R19, 0x2, RZ, 0xfc, !PT ;  /* 0x00000002130b7812 */ /* 0x000fe200078efcff */
[----:B------:R-:W-:Y:S01]  /*98f0*/  ULDC UR6, c[0x0][0x14] ;  /* 0x0000050000067ab9 */ /* 0x000fe20000000800 */
[----:B------:R-:W-:Y:S01]  /*9900*/  PLOP3.LUT P0, PT, P0, P2, PT, 0x8a, 0x0 ;  /* 0x000000000000781c */ /* 0x000fe20000705172 */
[----:B------:R-:W-:Y:S01]  /*9910*/  UIMAD.WIDE.U32 UR20, UR4, UR6, URZ ;  /* 0x00000006041472a5 */ /* 0x000fe2000f8e003f */
[----:B------:R-:W-:Y:S01]  /*9920*/  MOV R12, RZ ;  /* 0x000000ff000c7202 */ /* 0x000fe20000000f00 */
[----:B------:R-:W-:-:S02]  /*9930*/  UIMAD UR13, UR5, UR6, URZ ;  /* 0x00000006050d72a4 */ /* 0x000fc4000f8e023f */
[----:B------:R-:W-:Y:S01]  /*9940*/  ULOP3.LUT UR17, URZ, UR7, URZ, 0x33, !UPT ;  /* 0x000000073f117292 */ /* 0x000fe2000f8e333f */
[----:B0-----:R-:W-:Y:S01]  /*9950*/  VIADD R0, R0, 0x1f ;  /* 0x0000001f00007836 */ /* 0x001fe20000000000 */
[----:B------:R-:W-:Y:S01]  /*9960*/  UIADD3 UR13, UR21, UR13, URZ ;  /* 0x0000000d150d7290 */ /* 0x000fe2000fffe03f */
[----:B------:R-:W-:-:S03]  /*9970*/  ULDC.64 UR22, c[0x0][0x198] ;  /* 0x0000660000167ab9 */ /* 0x000fc60000000a00 */
[----:B------:R-:W-:-:S04]  /*9980*/  SHF.R.S32.HI R3, RZ, 0x1f, R0 ;  /* 0x0000001fff037819 */ /* 0x000fc80000011400 */
[----:B------:R-:W-:Y:S01]  /*9990*/  LEA.HI R3, R3, R0, RZ, 0x5 ;  /* 0x0000000003037211 */ /* 0x000fe200078f28ff */
[----:B------:R-:W-:-:S03]  /*99a0*/  IMAD.MOV.U32 R0, RZ, RZ, 0x1 ;  /* 0x00000001ff007424 */ /* 0x000fc600078e00ff */
[----:B------:R-:W-:-:S05]  /*99b0*/  SHF.R.S32.HI R3, RZ, 0x5, R3 ;  /* 0x00000005ff037819 */ /* 0x000fca0000011403 */
[----:B------:R-:W-:-:S07]  /*99c0*/  VIADD R10, R3, 0x1 ;  /* 0x00000001030a7836 */ /* 0x000fce0000000000 */
.L_x_239:
[----:B------:R-:W-:-:S03]  /*99d0*/  UMOV UR4, 0xffffffff ;  /* 0xffffffff00047882 */ /* 0x000fc60000000000 */
[----:B------:R-:W-:Y:S05]  /*99e0*/  BRA.DIV UR4, `(.L_x_228) ;  /* 0x0000001204747947 */ /* 0x000fea000b800000 */
[----:B------:R-:W-:-:S13]  /*99f0*/  ELECT P6, URZ, PT ;  /* 0x00000000003f782f */ /* 0x000fda00038c0000 */
.L_x_256:
[----:B------:R-:W0:Y:S01]  /*9a00*/  LDC R4, c[0x0][0x28c] ;  /* 0x0000a300ff047b82 */ /* 0x000e220000000800 */
[----:B------:R-:W-:Y:S01]  /*9a10*/  BSSY B1, `(.L_x_229) ;  /* 0x0000037000017945 */ /* 0x000fe20003800000 */
[----:B0-----:R-:W-:-:S13]  /*9a20*/  ISETP.LT.OR P6, PT, R4, 0x1, !P6 ;  /* 0x000000010400780c */ /* 0x001fda00077c1670 */
[----:B------:R-:W-:Y:S05]  /*9a30*/  @P6 BRA `(.L_x_230) ;  /* 0x0000000000d06947 */ /* 0x000fea0003800000 */
[----:B------:R-:W-:Y:S02]  /*9a40*/  IMAD R15, R9, 0x60, RZ ;  /* 0x00000060090f7824 */ /* 0x000fe400078e02ff */
[----:B------:R-:W-:Y:S02]  /*9a50*/  IMAD.SHL.U32 R18, R7, 0x100, RZ ;  /* 0x0000010007127824 */ /* 0x000fe400078e00ff */
[----:B------:R-:W-:Y:S02]  /*9a60*/  IMAD.MOV.U32 R20, RZ, RZ, RZ ;  /* 0x000000ffff147224 */ /* 0x000fe400078e00ff */
[----:B------:R-:W-:Y:S02]  /*9a70*/  IMAD.MOV.U32 R4, RZ, RZ, R10 ;  /* 0x000000ffff047224 */ /* 0x000fe400078e000a */
[----:B------:R-:W-:Y:S02]  /*9a80*/  IMAD.MOV.U32 R5, RZ, RZ, R0 ;  /* 0x000000ffff057224 */ /* 0x000fe400078e0000 */
[----:B------:R-:W-:-:S07]  /*9a90*/  IMAD.MOV.U32 R6, RZ, RZ, R12 ;  /* 0x000000ffff067224 */ /* 0x000fce00078e000c */
.L_x_234:
[----:B------:R-:W0:Y:S01]  /*9aa0*/  S2R R14, SR_CgaCtaId ;  /* 0x00000000000e7919 */ /* 0x000e220000008800 */
[----:B------:R-:W-:Y:S01]  /*9ab0*/  MOV R7, 0x400 ;  /* 0x0000040000077802 */ /* 0x000fe20000000f00 */
[----:B------:R-:W1:Y:S03]  /*9ac0*/  @!P2 LDC R9, c[0x0][0x500] ;  /* 0x00014000ff09ab82 */ /* 0x000e660000000800 */
[----:B0-----:R-:W-:Y:S02]  /*9ad0*/  LEA R21, R14, R7, 0x18 ;  /* 0x000000070e157211 */ /* 0x001fe400078ec0ff */
[----:B------:R-:W-:-:S03]  /*9ae0*/  SHF.L.U32 R7, R5, 0x1f, RZ ;  /* 0x0000001f05077819 */ /* 0x000fc600000006ff */
[----:B------:R-:W-:-:S04]  /*9af0*/  IMAD R14, R6, 0x8, R21 ;  /* 0x00000008060e7824 */ /* 0x000fc800078e0215 */
[----:B------:R-:W0:Y:S02]  /*9b00*/  SYNCS.PHASECHK.TRANS64.TRYWAIT P1, [R14+URZ+0x50], R7 ;  /* 0x000050070e0075a7 */ /* 0x000e24000802017f */
[----:B01----:R-:W-:Y:S05]  /*9b10*/  @!P1 BRA `(.L_x_231) ;  /* 0x0000001000489947 */ /* 0x003fea0003800000 */
.L_x_257:
[----:B0-----:R-:W-:Y:S01]  /*9b20*/  PRMT R7, R11, 0x9910, RZ ;  /* 0x000099100b077816 */ /* 0x001fe200000000ff */
[----:B------:R0:W-:Y:S03]  /*9b30*/  @!P2 SYNCS.ARRIVE.TRANS64 RZ, [R14+URZ], R9 ;  /* 0x000000090effa9a7 */ /* 0x0001e6000800003f */
[----:B------:R-:W-:-:S13]  /*9b40*/  ISETP.NE.AND P1, PT, R7, 0x2, PT ;  /* 0x000000020700780c */ /* 0x000fda0003f25270 */
[----:B0-----:R-:W-:Y:S05]  /*9b50*/  @P1 BRA `(.L_x_232) ;  /* 0x0000000000041947 */ /* 0x001fea0003800000 */
[----:B------:R-:W-:Y:S01]  /*9b60*/  BPT.TRAP 0x1 ;  /* 0x000000040000795c */ /* 0x000fe20000300000 */
.L_x_232:
[----:B------:R-:W-:Y:S05]  /*9b70*/  @P0 BRA `(.L_x_233) ;  /* 0x0000000000040947 */ /* 0x000fea0003800000 */
[----:B------:R-:W-:Y:S01]  /*9b80*/  BPT.TRAP 0x1 ;  /* 0x000000040000795c */ /* 0x000fe20000300000 */
.L_x_233:
[C---:B------:R-:W-:Y:S01]  /*9b90*/  LEA R7, R6.reuse, R21, 0xe ;  /* 0x0000001506077211 */ /* 0x040fe200078e70ff */
[----:B------:R-:W-:Y:S01]  /*9ba0*/  IMAD R21, R6, 0x1800, R21 ;  /* 0x0000180006157824 */ /* 0x000fe200078e0215 */
[----:B------:R-:W-:Y:S01]  /*9bb0*/  R2UR UR9, R14 ;  /* 0x000000000e0972ca */ /* 0x000fe200000e0000 */
[----:B------:R-:W-:Y:S01]  /*9bc0*/  VIADD R4, R4, 0xffffffff ;  /* 0xffffffff04047836 */ /* 0x000fe20000000000 */
[----:B------:R-:W-:Y:S01]  /*9bd0*/  R2UR UR5, R7 ;  /* 0x00000000070572ca */ /* 0x000fe200000e0000 */
[----:B------:R-:W-:Y:S01]  /*9be0*/  UIADD3 UR4, UP0, UR22, 0xf0, URZ ;  /* 0x000000f016047890 */ /* 0x000fe2000ff1e03f */
[----:B------:R-:W-:Y:S01]  /*9bf0*/  R2UR UR8, R21 ;  /* 0x00000000150872ca */ /* 0x000fe200000e0000 */
[----:B------:R-:W-:Y:S01]  /*9c00*/  UIADD3 UR24, UP1, UR22, 0x1f0, URZ ;  /* 0x000001f016187890 */ /* 0x000fe2000ff3e03f */
[----:B------:R-:W-:Y:S01]  /*9c10*/  R2UR UR11, R18 ;  /* 0x00000000120b72ca */ /* 0x000fe200000e0000 */
[----:B------:R-:W-:Y:S01]  /*9c20*/  VIADD R6, R6, 0x1 ;  /* 0x0000000106067836 */ /* 0x000fe20000000000 */
[----:B------:R-:W-:Y:S01]  /*9c30*/  R2UR UR10, R20 ;  /* 0x00000000140a72ca */ /* 0x000fe200000e0000 */
[----:B------:R-:W-:Y:S01]  /*9c40*/  UIADD3.X UR25, URZ, UR23, URZ, UP1, !UPT ;  /* 0x000000173f197290 */ /* 0x000fe20008ffe43f */
[----:B------:R-:W-:Y:S01]  /*9c50*/  R2UR UR12, R8 ;  /* 0x00000000080c72ca */ /* 0x000fe200000e0000 */
[----:B------:R-:W-:Y:S01]  /*9c60*/  UMOV UR6, 0x0 ;  /* 0x0000000000067882 */ /* 0x000fe20000000000 */
[----:B------:R-:W-:Y:S01]  /*9c70*/  R2UR UR19, R15 ;  /* 0x000000000f1372ca */ /* 0x000fe200000e0000 */
[----:B------:R-:W-:Y:S01]  /*9c80*/  UMOV UR7, 0x10000000 ;  /* 0x1000000000077882 */ /* 0x000fe20000000000 */
[----:B------:R-:W-:Y:S01]  /*9c90*/  ISETP.GT.AND P3, PT, R4, 0x1, PT ;  /* 0x000000010400780c */ /* 0x000fe20003f64270 */
[----:B------:R-:W-:Y:S01]  /*9ca0*/  UIADD3 UR14, UR5, 0x180, URZ ;  /* 0x00000180050e7890 */ /* 0x000fe2000fffe03f */
[----:B------:R-:W-:Y:S01]  /*9cb0*/  ISETP.NE.AND P1, PT, R6, 0xa, PT ;  /* 0x0000000a0600780c */ /* 0x000fe20003f25270 */
[----:B------:R-:W-:Y:S01]  /*9cc0*/  UIADD3.X UR5, URZ, UR23, URZ, UP0, !UPT ;  /* 0x000000173f057290 */ /* 0x000fe200087fe43f */
[----:B------:R-:W-:Y:S01]  /*9cd0*/  VIADD R20, R20, 0x20 ;  /* 0x0000002014147836 */ /* 0x000fe20000000000 */
[----:B------:R-:W-:Y:S01]  /*9ce0*/  UIADD3 UR15, UR8, 0x28180, URZ ;  /* 0x00028180080f7890 */ /* 0x000fe2000fffe03f */
[----:B------:R-:W-:-:S02]  /*9cf0*/  SEL R14, RZ, 0x1, P1 ;  /* 0x00000001ff0e7807 */ /* 0x000fc40000800000 */
[----:B------:R-:W-:Y:S01]  /*9d00*/  UMOV UR8, UR14 ;  /* 0x0000000e00087c82 */ /* 0x000fe20008000000 */
[----:B------:R-:W-:Y:S02]  /*9d10*/  SEL R6, R6, RZ, P1 ;  /* 0x000000ff06067207 */ /* 0x000fe40000800000 */
[----:B------:R-:W-:Y:S01]  /*9d20*/  LOP3.LUT R5, R5, R14, RZ, 0x3c, !PT ;  /* 0x0000000e05057212 */ /* 0x000fe200078e3cff */
[----:B------:R0:W-:Y:S02]  /*9d30*/  UTMALDG.3D [UR8], [UR4], desc[UR6] ;  /* 0x00000608040075b4 */ /* 0x0001e40008011000 */
[----:B0-----:R-:W-:Y:S01]  /*9d40*/  UMOV UR8, UR15 ;  /* 0x0000000f00087c82 */ /* 0x001fe20008000000 */
[----:B------:R-:W-:Y:S02]  /*9d50*/  UMOV UR11, UR19 ;  /* 0x00000013000b7c82 */ /* 0x000fe40008000000 */
[----:B------:R0:W-:Y:S02]  /*9d60*/  UTMALDG.3D [UR8], [UR24], desc[UR6] ;  /* 0x00000608180075b4 */ /* 0x0001e40008011000 */
[----:B0-----:R-:W-:Y:S05]  /*9d70*/  @P3 BRA `(.L_x_234) ;  /* 0xfffffffc00483947 */ /* 0x001fea000383ffff */
.L_x_230:
[----:B------:R-:W-:Y:S05]  /*9d80*/  BSYNC B1 ;  /* 0x0000000000017941 */ /* 0x000fea0003800000 */
.L_x_229:
[----:B------:R-:W-:Y:S01]  /*9d90*/  LOP3.LUT P3, RZ, R13, 0xff, RZ, 0xc0, !PT ;  /* 0x000000ff0dff7812 */ /* 0x000fe2000786c0ff */
[----:B------:R-:W-:Y:S01]  /*9da0*/  IMAD.IADD R12, R3, 0x1, R12 ;  /* 0x00000001030c7824 */ /* 0x000fe200078e020c */
[----:B------:R-:W-:Y:S01]  /*9db0*/  IADD3 R16, P4, R16, UR20, RZ ;  /* 0x0000001410107c10 */ /* 0x000fe2000ff9e0ff */
[----:B------:R-:W-:Y:S01]  /*9dc0*/  ULDC.64 UR4, c[0x0][0x650] ;  /* 0x0001940000047ab9 */ /* 0x000fe20000000a00 */
[----:B------:R-:W-:Y:S01]  /*9dd0*/  BSSY B1, `(.L_x_235) ;  /* 0x000006a000017945 */ /* 0x000fe20003800000 */
[----:B------:R-:W-:Y:S01]  /*9de0*/  IMAD.MOV.U32 R9, RZ, RZ, -0x1 ;  /* 0xffffffffff097424 */ /* 0x000fe200078e00ff */
[----:B------:R-:W-:Y:S01]  /*9df0*/  ISETP.GT.U32.AND P1, PT, R12, 0x9, PT ;  /* 0x000000090c00780c */ /* 0x000fe20003f24070 */
[----:B------:R-:W-:Y:S01]  /*9e00*/  IMAD.MOV.U32 R8, RZ, RZ, -0x1 ;  /* 0xffffffffff087424 */ /* 0x000fe200078e00ff */
[----:B------:R-:W-:Y:S02]  /*9e10*/  IADD3.X R17, R17, UR13, RZ, P4, !PT ;  /* 0x0000000d11117c10 */ /* 0x000fe4000a7fe4ff */
[----:B------:R-:W-:-:S02]  /*9e20*/  ISETP.LT.U32.AND P1, PT, R3, 0xa, P1 ;  /* 0x0000000a0300780c */ /* 0x000fc40000f21070 */
[----:B------:R-:W-:Y:S01]  /*9e30*/  PRMT R13, RZ, 0x7610, R13 ;  /* 0x00007610ff0d7816 */ /* 0x000fe2000000000d */
[----:B------:R-:W0:Y:S01]  /*9e40*/  @P3 S2R R5, SR_CgaCtaId ;  /* 0x0000000000053919 */ /* 0x000e220000008800 */
[----:B------:R-:W-:-:S04]  /*9e50*/  @P3 MOV R4, 0x400 ;  /* 0x0000040000043802 */ /* 0x000fc80000000f00 */
[----:B0-----:R-:W-:Y:S01]  /*9e60*/  @P3 LEA R6, R5, R4, 0x18 ;  /* 0x0000000405063211 */ /* 0x001fe200078ec0ff */
[----:B------:R-:W-:-:S03]  /*9e70*/  IMAD.WIDE.U32 R4, R12, -0x33333333, RZ ;  /* 0xcccccccd0c047825 */ /* 0x000fc600078e00ff */
[----:B------:R0:W-:Y:S01]  /*9e80*/  @P3 SYNCS.ARRIVE.TRANS64.A1T0 RZ, [R6+URZ+0xb8], RZ ;  /* 0x0000b8ff06ff39a7 */ /* 0x0001e2000810003f */
[----:B------:R-:W-:Y:S02]  /*9e90*/  ISETP.GE.U32.AND P3, PT, R3, 0xa, PT ;  /* 0x0000000a0300780c */ /* 0x000fe40003f66070 */
[----:B------:R-:W-:Y:S02]  /*9ea0*/  SHF.R.U32.HI R7, RZ, 0x3, R5 ;  /* 0x00000003ff077819 */ /* 0x000fe40000011605 */
[----:B------:R-:W-:Y:S02]  /*9eb0*/  SEL R5, RZ, 0x1, !P1 ;  /* 0x00000001ff057807 */ /* 0x000fe40004800000 */
[----:B------:R-:W-:Y:S01]  /*9ec0*/  ISETP.GE.U32.AND P1, PT, R16, UR4, PT ;  /* 0x0000000410007c0c */ /* 0x000fe2000bf26070 */
[----:B------:R-:W-:Y:S01]  /*9ed0*/  IMAD R12, R7, -0xa, R12 ;  /* 0xfffffff6070c7824 */ /* 0x000fe200078e020c */
[----:B------:R-:W-:Y:S02]  /*9ee0*/  LOP3.LUT R0, R0, R5, RZ, 0x3c, !PT ;  /* 0x0000000500007212 */ /* 0x000fe400078e3cff */
[----:B------:R-:W-:-:S02]  /*9ef0*/  ISETP.GE.U32.AND.EX P1, PT, R17, UR5, PT, P1 ;  /* 0x0000000511007c0c */ /* 0x000fc4000bf26110 */
[----:B------:R-:W-:Y:S02]  /*9f00*/  PRMT R4, RZ, 0x7610, R4 ;  /* 0x00007610ff047816 */ /* 0x000fe40000000004 */
[----:B------:R-:W-:Y:S01]  /*9f10*/  @P3 LOP3.LUT R0, R0, 0x1, R7, 0x78, !PT ;  /* 0x0000000100003812 */ /* 0x000fe200078e7807 */
[----:B------:R-:W-:-:S08]  /*9f20*/  IMAD.MOV.U32 R7, RZ, RZ, -0x1 ;  /* 0xffffffffff077424 */ /* 0x000fd000078e00ff */
[----:B0-----:R-:W-:Y:S05]  /*9f30*/  @P1 BRA `(.L_x_236) ;  /* 0x00000004004c1947 */ /* 0x001fea0003800000 */
[----:B------:R-:W-:Y:S01]  /*9f40*/  ULDC.64 UR4, c[0x0][0x628] ;  /* 0x00018a0000047ab9 */ /* 0x000fe20000000a00 */
[----:B------:R-:W0:Y:S01]  /*9f50*/  S2R R15, SR_CTAID.X ;  /* 0x00000000000f7919 */ /* 0x000e220000002500 */
[----:B------:R-:W-:Y:S01]  /*9f60*/  ISETP.NE.U32.AND P1, PT, RZ, UR4, PT ;  /* 0x00000004ff007c0c */ /* 0x000fe2000bf25070 */
[----:B------:R-:W-:Y:S01]  /*9f70*/  ULDC UR7, c[0x0][0x630] ;  /* 0x00018c0000077ab9 */ /* 0x000fe20000000800 */
[----:B------:R-:W-:Y:S01]  /*9f80*/  MOV R4, R16 ;  /* 0x0000001000047202 */ /* 0x000fe20000000f00 */
[----:B------:R-:W1:Y:S01]  /*9f90*/  S2R R14, SR_CTAID.Y ;  /* 0x00000000000e7919 */ /* 0x000e620000002600 */
[----:B------:R-:W-:Y:S01]  /*9fa0*/  ISETP.NE.AND.EX P1, PT, RZ, UR5, PT, P1 ;  /* 0x00000005ff007c0c */ /* 0x000fe2000bf25310 */
[----:B------:R-:W-:-:S12]  /*9fb0*/  IMAD.MOV.U32 R5, RZ, RZ, R17 ;  /* 0x000000ffff057224 */ /* 0x000fd800078e0011 */
[----:B------:R-:W-:Y:S05]  /*9fc0*/  @!P1 BRA `(.L_x_237) ;  /* 0x0000000000289947 */ /* 0x000fea0003800000 */
[----:B------:R-:W-:Y:S02]  /*9fd0*/  ULDC UR6, c[0x0][0x634] ;  /* 0x00018d0000067ab9 */ /* 0x000fe40000000800 */
[----:B------:R-:W-:-:S05]  /*9fe0*/  IADD3 R9, P1, R16, UR6, RZ ;  /* 0x0000000610097c10 */ /* 0x000fca000ff3e0ff */
[----:B------:R-:W-:-:S04]  /*9ff0*/  IMAD.X R21, RZ, RZ, R17, P1 ;  /* 0x000000ffff157224 */ /* 0x000fc800008e0611 */
[----:B------:R-:W-:-:S04]  /*a000*/  IMAD.WIDE.U32 R6, R21, UR4, RZ ;  /* 0x0000000415067c25 */ /* 0x000fc8000f8e00ff */
[----:B------:R-:W-:-:S04]  /*a010*/  IMAD.WIDE.U32 R6, P1, R9, UR5, R6 ;  /* 0x0000000509067c25 */ /* 0x000fc8000f820006 */
[----:B------:R-:W-:-:S04]  /*a020*/  IMAD.WIDE.U32 R8, R9, UR4, RZ ;  /* 0x0000000409087c25 */ /* 0x000fc8000f8e00ff */
[----:B------:R-:W-:Y:S01]  /*a030*/  IMAD.X R5, RZ, RZ, RZ, P1 ;  /* 0x000000ffff057224 */ /* 0x000fe200008e06ff */
[----:B------:R-:W-:Y:S01]  /*a040*/  IADD3 RZ, P1, R9, R6, RZ ;  /* 0x0000000609ff7210 */ /* 0x000fe20007f3e0ff */
[----:B------:R-:W-:-:S04]  /*a050*/  IMAD.MOV.U32 R4, RZ, RZ, R7 ;  /* 0x000000ffff047224 */ /* 0x000fc800078e0007 */
[----:B------:R-:W-:-:S08]  /*a060*/  IMAD.WIDE.U32.X R4, R21, UR5, R4, P1 ;  /* 0x0000000515047c25 */ /* 0x000fd000088e0404 */
.L_x_237:
[--C-:B------:R-:W-:Y:S01]  /*a070*/  SHF.R.U64 R8, R4, UR7, R5.reuse ;  /* 0x0000000704087c19 */ /* 0x100fe20008001205 */
[----:B------:R-:W-:Y:S01]  /*a080*/  ULDC.64 UR4, c[0x0][0x620] ;  /* 0x0001880000047ab9 */ /* 0x000fe20000000a00 */
[----:B------:R-:W-:Y:S01]  /*a090*/  SHF.R.U32.HI R4, RZ, UR7, R5 ;  /* 0x00000007ff047c19 */ /* 0x000fe20008011605 */
[----:B------:R-:W2:Y:S01]  /*a0a0*/  LDC R24, c[0x0][0x144] ;  /* 0x00005100ff187b82 */ /* 0x000ea20000000800 */
[----:B------:R-:W-:Y:S01]  /*a0b0*/  IADD3 R7, P1, RZ, -R8, RZ ;  /* 0x80000008ff077210 */ /* 0x000fe20007f3e0ff */
[----:B------:R-:W-:Y:S01]  /*a0c0*/  ULDC.64 UR8, c[0x0][0x640] ;  /* 0x0001900000087ab9 */ /* 0x000fe20000000a00 */
[----:B0-----:R-:W-:Y:S01]  /*a0d0*/  I2FP.F32.U32 R9, R15 ;  /* 0x0000000f00097245 */ /* 0x001fe20000201000 */
[----:B------:R-:W-:Y:S02]  /*a0e0*/  ULDC UR6, c[0x0][0x608] ;  /* 0x0001820000067ab9 */ /* 0x000fe40000000800 */
[----:B------:R-:W-:Y:S01]  /*a0f0*/  IMAD.X R4, RZ, RZ, ~R4, P1 ;  /* 0x000000ffff047224 */ /* 0x000fe200008e0e04 */
[----:B------:R-:W-:Y:S01]  /*a100*/  ISETP.NE.U32.AND P1, PT, RZ, UR8, PT ;  /* 0x00000008ff007c0c */ /* 0x000fe2000bf25070 */
[----:B------:R-:W0:Y:S02]  /*a110*/  LDC R21, c[0x0][0x148] ;  /* 0x00005200ff157b82 */ /* 0x000e240000000800 */
[----:B------:R-:W-:Y:S01]  /*a120*/  IMAD R6, R4, UR4, RZ ;  /* 0x0000000404067c24 */ /* 0x000fe2000f8e02ff */
[----:B------:R-:W-:Y:S01]  /*a130*/  ISETP.NE.AND.EX P1, PT, RZ, UR9, PT, P1 ;  /* 0x00000009ff007c0c */ /* 0x000fe2000bf25310 */
[----:B------:R-:W-:Y:S01]  /*a140*/  IMAD.WIDE.U32 R4, R7, UR4, R16 ;  /* 0x0000000407047c25 */ /* 0x000fe2000f8e0010 */
[----:B------:R-:W-:-:S03]  /*a150*/  ULDC UR4, c[0x0][0x150] ;  /* 0x0000540000047ab9 */ /* 0x000fc60000000800 */
[----:B------:R-:W-:Y:S02]  /*a160*/  IMAD R7, R7, UR5, R6 ;  /* 0x0000000507077c24 */ /* 0x000fe4000f8e0206 */
[----:B------:R-:W-:Y:S01]  /*a170*/  FMUL R6, R9, UR4 ;  /* 0x0000000409067c20 */ /* 0x000fe20008400000 */
[----:B------:R-:W-:Y:S01]  /*a180*/  ULDC UR4, c[0x0][0x618] ;  /* 0x0001860000047ab9 */ /* 0x000fe20000000800 */
[----:B------:R-:W-:Y:S01]  /*a190*/  ULDC UR5, c[0x0][0x154] ;  /* 0x0000550000057ab9 */ /* 0x000fe20000000800 */
[----:B------:R-:W-:-:S03]  /*a1a0*/  IMAD.IADD R5, R5, 0x1, R7 ;  /* 0x0000000105057824 */ /* 0x000fc600078e0207 */
[----:B------:R-:W3:Y:S02]  /*a1b0*/  F2I.U32.TRUNC.NTZ R6, R6 ;  /* 0x0000000600067305 */ /* 0x000ee4000020f000 */
[----:B------:R-:W-:Y:S02]  /*a1c0*/  SHF.R.U64 R9, R4, UR4, R5 ;  /* 0x0000000404097c19 */ /* 0x000fe40008001205 */
[----:B-1----:R-:W-:-:S05]  /*a1d0*/  I2FP.F32.U32 R4, R14 ;  /* 0x0000000e00047245 */ /* 0x002fca0000201000 */
[----:B------:R-:W-:Y:S01]  /*a1e0*/  FMUL R22, R4, UR5 ;  /* 0x0000000504167c20 */ /* 0x000fe20008400000 */
[----:B------:R-:W-:Y:S01]  /*a1f0*/  SHF.R.U32.HI R4, RZ, UR4, R5 ;  /* 0x00000004ff047c19 */ /* 0x000fe20008011605 */
[----:B------:R-:W-:-:S03]  /*a200*/  ULDC UR4, c[0x0][0x658] ;  /* 0x0001960000047ab9 */ /* 0x000fc60000000800 */
[--C-:B------:R-:W-:Y:S01]  /*a210*/  SHF.R.U32.HI R5, RZ, UR6, R4.reuse ;  /* 0x00000006ff057c19 */ /* 0x100fe20008011604 */
[----:B------:R-:W1:Y:S01]  /*a220*/  F2I.U32.TRUNC.NTZ R22, R22 ;  /* 0x0000001600167305 */ /* 0x000e62000020f000 */
[----:B------:R-:W-:Y:S01]  /*a230*/  SHF.R.U64 R20, R9, UR6, R4 ;  /* 0x0000000609147c19 */ /* 0x000fe20008001204 */
[----:B---3--:R-:W-:Y:S01]  /*a240*/  IMAD.MOV R6, RZ, RZ, -R6 ;  /* 0x000000ffff067224 */ /* 0x008fe200078e0a06 */
[--C-:B------:R-:W-:Y:S02]  /*a250*/  SHF.R.U32.HI R23, RZ, UR4, R5.reuse ;  /* 0x00000004ff177c19 */ /* 0x100fe40008011605 */
[----:B------:R-:W-:Y:S01]  /*a260*/  SHF.R.U64 R18, R20, UR4, R5 ;  /* 0x0000000414127c19 */ /* 0x000fe20008001205 */
[----:B--2---:R-:W-:Y:S02]  /*a270*/  IMAD R15, R24, R6, R15 ;  /* 0x00000006180f7224 */ /* 0x004fe400078e020f */
[----:B------:R-:W-:Y:S01]  /*a280*/  IMAD.MOV.U32 R5, RZ, RZ, R23 ;  /* 0x000000ffff057224 */ /* 0x000fe200078e0017 */
[----:B------:R-:W-:Y:S01]  /*a290*/  MOV R4, R18 ;  /* 0x0000001200047202 */ /* 0x000fe20000000f00 */
[----:B------:R-:W-:Y:S06]  /*a2a0*/  @!P1 BRA `(.L_x_238) ;  /* 0x0000000000289947 */ /* 0x000fec0003800000 */
[----:B------:R-:W-:Y:S02]  /*a2b0*/  ULDC UR4, c[0x0][0x64c] ;  /* 0x0001930000047ab9 */ /* 0x000fe40000000800 */
[----:B------:R-:W-:-:S05]  /*a2c0*/  IADD3 R5, P1, R18, UR4, RZ ;  /* 0x0000000412057c10 */ /* 0x000fca000ff3e0ff */
[----:B------:R-:W-:-:S04]  /*a2d0*/  IMAD.X R23, RZ, RZ, R23, P1 ;  /* 0x000000ffff177224 */ /* 0x000fc800008e0617 */
[----:B------:R-:W-:-:S04]  /*a2e0*/  IMAD.WIDE.U32 R6, R23, UR8, RZ ;  /* 0x0000000817067c25 */ /* 0x000fc8000f8e00ff */
[----:B------:R-:W-:-:S04]  /*a2f0*/  IMAD.WIDE.U32 R6, P1, R5, UR9, R6 ;  /* 0x0000000905067c25 */ /* 0x000fc8000f820006 */
[----:B------:R-:W-:-:S04]  /*a300*/  IMAD.WIDE.U32 R4, R5, UR8, RZ ;  /* 0x0000000805047c25 */ /* 0x000fc8000f8e00ff */
[----:B------:R-:W-:Y:S01]  /*a310*/  IMAD.MOV.U32 R4, RZ, RZ, R7 ;  /* 0x000000ffff047224 */ /* 0x000fe200078e0007 */
[----:B------:R-:W-:Y:S01]  /*a320*/  IADD3 RZ, P3, R5, R6, RZ ;  /* 0x0000000605ff7210 */ /* 0x000fe20007f7e0ff */
[----:B------:R-:W-:-:S04]  /*a330*/  IMAD.X R5, RZ, RZ, RZ, P1 ;  /* 0x000000ffff057224 */ /* 0x000fc800008e06ff */
[----:B------:R-:W-:-:S08]  /*a340*/  IMAD.WIDE.U32.X R4, R23, UR9, R4, P3 ;  /* 0x0000000917047c25 */ /* 0x000fd000098e0404 */
.L_x_238:
[----:B------:R-:W-:Y:S01]  /*a350*/  ISETP.NE.AND P1, PT, R2, 0x1, PT ;  /* 0x000000010200780c */ /* 0x000fe20003f25270 */
[----:B------:R-:W-:Y:S01]  /*a360*/  ULDC UR4, c[0x0][0x648] ;  /* 0x0001920000047ab9 */ /* 0x000fe20000000800 */
[----:B------:R-:W-:Y:S01]  /*a370*/  LOP3.LUT R20, R20, UR17, RZ, 0xc0, !PT ;  /* 0x0000001114147c12 */ /* 0x000fe2000f8ec0ff */
[----:B-1----:R-:W-:Y:S01]  /*a380*/  IMAD.MOV R22, RZ, RZ, -R22 ;  /* 0x000000ffff167224 */ /* 0x002fe200078e0a16 */
[----:B------:R-:W-:Y:S01]  /*a390*/  SHF.R.U64 R5, R4, UR4, R5 ;  /* 0x0000000404057c19 */ /* 0x000fe20008001205 */
[----:B------:R-:W-:Y:S01]  /*a3a0*/  ULDC UR4, c[0x0][0x638] ;  /* 0x00018e0000047ab9 */ /* 0x000fe20000000800 */
[----:B------:R-:W-:Y:S01]  /*a3b0*/  LOP3.LUT R9, R9, UR16, RZ, 0xc0, !PT ;  /* 0x0000001009097c12 */ /* 0x000fe2000f8ec0ff */
[----:B------:R-:W-:Y:S01]  /*a3c0*/  ULDC UR5, c[0x0][0x610] ;  /* 0x0001840000057ab9 */ /* 0x000fe20000000800 */
[----:B------:R-:W-:Y:S02]  /*a3d0*/  IMAD.MOV.U32 R4, RZ, RZ, 0x1 ;  /* 0x00000001ff047424 */ /* 0x000fe400078e00ff */
[----:B------:R-:W-:-:S02]  /*a3e0*/  IMAD.MOV R7, RZ, RZ, -R5 ;  /* 0x000000ffff077224 */ /* 0x000fc400078e0a05 */
[----:B------:R-:W-:Y:S02]  /*a3f0*/  IMAD R20, R5, UR18, R20 ;  /* 0x0000001205147c24 */ /* 0x000fe4000f8e0214 */
[----:B0-----:R-:W-:Y:S02]  /*a400*/  @P1 IMAD R15, R21, R22, R14 ;  /* 0x00000016150f1224 */ /* 0x001fe400078e020e */
[----:B------:R-:W-:Y:S01]  /*a410*/  IMAD R18, R7, UR4, R18 ;  /* 0x0000000407127c24 */ /* 0x000fe2000f8e0212 */
[----:B------:R-:W-:Y:S01]  /*a420*/  ULDC UR4, c[0x0][0x600] ;  /* 0x0001800000047ab9 */ /* 0x000fe20000000800 */
[----:B------:R-:W-:Y:S02]  /*a430*/  IMAD R15, R20, UR5, R15 ;  /* 0x00000005140f7c24 */ /* 0x000fe4000f8e020f */
[----:B------:R-:W-:-:S05]  /*a440*/  IMAD R18, R18, UR4, R9 ;  /* 0x0000000412127c24 */ /* 0x000fca000f8e0209 */
[----:B------:R-:W-:Y:S02]  /*a450*/  SEL R9, R18, R15, !P1 ;  /* 0x0000000f12097207 */ /* 0x000fe40004800000 */
[----:B------:R-:W-:-:S07]  /*a460*/  SEL R7, R15, R18, !P1 ;  /* 0x000000120f077207 */ /* 0x000fce0004800000 */
.L_x_236:
[----:B------:R-:W-:Y:S05]  /*a470*/  BSYNC B1 ;  /* 0x0000000000017941 */ /* 0x000fea0003800000 */
.L_x_235:
[----:B------:R-:W-:-:S13]  /*a480*/  LOP3.LUT P1, RZ, R4, 0xff, RZ, 0xc0, !PT ;  /* 0x000000ff04ff7812 */ /* 0x000fda000782c0ff */
[----:B------:R-:W-:Y:S05]  /*a490*/  @P1 BRA `(.L_x_239) ;  /* 0xfffffff4004c1947 */ /* 0x000fea000383ffff */
[----:B------:R-:W-:Y:S05]  /*a4a0*/  BSYNC B0 ;  /* 0x0000000000007941 */ /* 0x000fea0003800000 */
.L_x_227:
[----:B------:R-:W-:-:S03]  /*a4b0*/  UMOV UR4, 0xffffffff ;  /* 0xffffffff00047882 */ /* 0x000fc60000000000 */
[----:B------:R-:W-:Y:S05]  /*a4c0*/  BRA.DIV UR4, `(.L_x_240) ;  /* 0x0000000604f07947 */ /* 0x000fea000b800000 */
[----:B------:R-:W-:-:S13]  /*a4d0*/  ELECT P6, URZ, PT ;  /* 0x00000000003f782f */ /* 0x000fda00038c0000 */
.L_x_260:
[----:B------:R-:W-:Y:S04]  /*a4e0*/  BSSY B0, `(.L_x_241) ;  /* 0x0000061000007945 */ /* 0x000fe80003800000 */
[----:B------:R-:W-:Y:S05]  /*a4f0*/  @!P6 BRA `(.L_x_242) ;  /* 0x00000004007ce947 */ /* 0x000fea0003800000 */
[----:B------:R-:W-:-:S04]  /*a500*/  LOP3.LUT R19, R19, 0x2, RZ, 0xfc, !PT ;  /* 0x0000000213137812 */ /* 0x000fc800078efcff */
[----:B------:R-:W-:-:S13]  /*a510*/  ISETP.NE.AND P0, PT, R19, 0x3, PT ;  /* 0x000000031300780c */ /* 0x000fda0003f05270 */
[----:B------:R-:W-:Y:S05]  /*a520*/  @!P0 BRA `(.L_x_243) ;  /* 0x0000000000048947 */ /* 0x000fea0003800000 */
[----:B------:R-:W-:Y:S01]  /*a530*/  BPT.TRAP 0x1 ;  /* 0x000000040000795c */ /* 0x000fe20000300000 */
.L_x_243:
[----:B------:R-:W0:Y:S01]  /*a540*/  S2R R3, SR_CgaCtaId ;  /* 0x0000000000037919 */ /* 0x000e220000008800 */
[----:B------:R-:W-:-:S04]  /*a550*/  MOV R2, 0x400 ;  /* 0x0000040000027802 */ /* 0x000fc80000000f00 */
[----:B0-----:R-:W-:Y:S02]  /*a560*/  LEA R3, R3, R2, 0x18 ;  /* 0x0000000203037211 */ /* 0x001fe400078ec0ff */
[----:B------:R-:W-:Y:S02]  /*a570*/  SHF.L.U32 R2, R0, 0x1f, RZ ;  /* 0x0000001f00027819 */ /* 0x000fe400000006ff */
[----:B------:R-:W-:-:S05]  /*a580*/  IADD3 R3, R3, 0x50, RZ ;  /* 0x0000005003037810 */ /* 0x000fca0007ffe0ff */
[C---:B------:R-:W-:Y:S02]  /*a590*/  IMAD R7, R12.reuse, 0x8, R3 ;  /* 0x000000080c077824 */ /* 0x040fe400078e0203 */
[----:B------:R-:W-:Y:S02]  /*a5a0*/  VIADD R12, R12, 0x1 ;  /* 0x000000010c0c7836 */ /* 0x000fe40000000000 */
[----:B------:R-:W0:Y:S03]  /*a5b0*/  SYNCS.PHASECHK.TRANS64.TRYWAIT P0, [R7+URZ], R2 ;  /* 0x00000002070075a7 */ /* 0x000e26000800017f */
[----:B------:R-:W-:-:S04]  /*a5c0*/  ISETP.NE.AND P1, PT, R12, 0xa, PT ;  /* 0x0000000a0c00780c */ /* 0x000fc80003f25270 */
[----:B------:R-:W-:Y:S02]  /*a5d0*/  SEL R5, RZ, 0x1, P1 ;  /* 0x00000001ff057807 */ /* 0x000fe40000800000 */
[----:B------:R-:W-:Y:S02]  /*a5e0*/  SEL R12, R12, RZ, P1 ;  /* 0x000000ff0c0c7207 */ /* 0x000fe40000800000 */
[----:B------:R-:W-:-:S03]  /*a5f0*/  LOP3.LUT R5, R0, R5, RZ, 0x3c, !PT ;  /* 0x0000000500057212 */ /* 0x000fc600078e3cff */
[----:B------:R-:W-:Y:S01]  /*a600*/  IMAD R9, R12, 0x8, R3 ;  /* 0x000000080c097824 */ /* 0x000fe200078e0203 */
[----:B------:R-:W-:Y:S01]  /*a610*/  SHF.L.U32 R4, R5, 0x1f, RZ ;  /* 0x0000001f05047819 */ /* 0x000fe200000006ff */
[----:B0-----:R-:W-:Y:S06]  /*a620*/  @!P0 BRA `(.L_x_244) ;  /* 0x0000000400b88947 */ /* 0x001fec0003800000 */
.L_x_261:
[----:B------:R-:W1:Y:S01]  /*a630*/  SYNCS.PHASECHK.TRANS64.TRYWAIT P0, [R9+URZ], R4 ;  /* 0x00000004090075a7 */ /* 0x000e62000800017f */
[----:B------:R-:W-:-:S05]  /*a640*/  VIADD R0, R12, 0x1 ;  /* 0x000000010c007836 */ /* 0x000fca0000000000 */
[----:B------:R-:W-:-:S04]  /*a650*/  ISETP.NE.AND P1, PT, R0, 0xa, PT ;  /* 0x0000000a0000780c */ /* 0x000fc80003f25270 */
[----:B0-----:R-:W-:Y:S02]  /*a660*/  SEL R2, RZ, 0x1, P1 ;  /* 0x00000001ff027807 */ /* 0x001fe40000800000 */
[----:B------:R-:W-:Y:S02]  /*a670*/  SEL R0, R0, RZ, P1 ;  /* 0x000000ff00007207 */ /* 0x000fe40000800000 */
[----:B------:R-:W-:-:S03]  /*a680*/  LOP3.LUT R7, R5, R2, RZ, 0x3c, !PT ;  /* 0x0000000205077212 */ /* 0x000fc600078e3cff */
[----:B------:R-:W-:Y:S01]  /*a690*/  IMAD R6, R0, 0x8, R3 ;  /* 0x0000000800067824 */ /* 0x000fe200078e0203 */
[----:B------:R-:W-:Y:S01]  /*a6a0*/  SHF.L.U32 R5, R7, 0x1f, RZ ;  /* 0x0000001f07057819 */ /* 0x000fe200000006ff */
[----:B-1----:R-:W-:Y:S06]  /*a6b0*/  @!P0 BRA `(.L_x_245) ;  /* 0x0000000400a88947 */ /* 0x002fec0003800000 */
.L_x_262:
[----:B------:R-:W1:Y:S01]  /*a6c0*/  SYNCS.PHASECHK.TRANS64.TRYWAIT P0, [R6+URZ], R5 ;  /* 0x00000005060075a7 */ /* 0x000e62000800017f */
[----:B------:R-:W-:-:S05]  /*a6d0*/  VIADD R0, R0, 0x1 ;  /* 0x0000000100007836 */ /* 0x000fca0000000000 */
[----:B------:R-:W-:-:S04]  /*a6e0*/  ISETP.NE.AND P1, PT, R0, 0xa, PT ;  /* 0x0000000a0000780c */ /* 0x000fc80003f25270 */
[----:B------:R-:W-:Y:S02]  /*a6f0*/  SEL R2, RZ, 0x1, P1 ;  /* 0x00000001ff027807 */ /* 0x000fe40000800000 */
[----:B------:R-:W-:Y:S02]  /*a700*/  SEL R0, R0, RZ, P1 ;  /* 0x000000ff00007207 */ /* 0x000fe40000800000 */
[----:B------:R-:W-:-:S03]  /*a710*/  LOP3.LUT R7, R7, R2, RZ, 0x3c, !PT ;  /* 0x0000000207077212 */ /* 0x000fc600078e3cff */
[----:B0-----:R-:W-:Y:S01]  /*a720*/  IMAD R9, R0, 0x8, R3 ;  /* 0x0000000800097824 */ /* 0x001fe200078e0203 */
[----:B------:R-:W-:Y:S01]  /*a730*/  SHF.L.U32 R4, R7, 0x1f, RZ ;  /* 0x0000001f07047819 */ /* 0x000fe200000006ff */
[----:B-1----:R-:W-:Y:S06]  /*a740*/  @!P0 BRA `(.L_x_246) ;  /* 0x0000000400988947 */ /* 0x002fec0003800000 */
.L_x_263:
[----:B------:R-:W1:Y:S01]  /*a750*/  SYNCS.PHASECHK.TRANS64.TRYWAIT P0, [R9+URZ], R4 ;  /* 0x00000004090075a7 */ /* 0x000e62000800017f */
[----:B------:R-:W-:-:S04]  /*a760*/  IADD3 R0, R0, 0x1, RZ ;  /* 0x0000000100007810 */ /* 0x000fc80007ffe0ff */
[----:B------:R-:W-:-:S04]  /*a770*/  ISETP.NE.AND P1, PT, R0, 0xa, PT ;  /* 0x0000000a0000780c */ /* 0x000fc80003f25270 */
[----:B------:R-:W-:Y:S02]  /*a780*/  SEL R2, RZ, 0x1, P1 ;  /* 0x00000001ff027807 */ /* 0x000fe40000800000 */
[----:B------:R-:W-:Y:S02]  /*a790*/  SEL R0, R0, RZ, P1 ;  /* 0x000000ff00007207 */ /* 0x000fe40000800000 */
[----:B------:R-:W-:-:S03]  /*a7a0*/  LOP3.LUT R7, R7, R2, RZ, 0x3c, !PT ;  /* 0x0000000207077212 */ /* 0x000fc600078e3cff */
[----:B0-----:R-:W-:Y:S01]  /*a7b0*/  IMAD R6, R0, 0x8, R3 ;  /* 0x0000000800067824 */ /* 0x001fe200078e0203 */
[----:B------:R-:W-:Y:S01]  /*a7c0*/  SHF.L.U32 R5, R7, 0x1f, RZ ;  /* 0x0000001f07057819 */ /* 0x000fe200000006ff */
[----:B-1----:R-:W-:Y:S06]  /*a7d0*/  @!P0 BRA `(.L_x_247) ;  /* 0x0000000400888947 */ /* 0x002fec0003800000 */
.L_x_264:
        /* <DEDUP_REMOVED lines=9> */
.L_x_265:
        /* <DEDUP_REMOVED lines=9> */
.L_x_266:
        /* <DEDUP_REMOVED lines=9> */
.L_x_267:
        /* <DEDUP_REMOVED lines=9> */
.L_x_268:
[----:B------:R-:W1:Y:S01]  /*aa20*/  SYNCS.PHASECHK.TRANS64.TRYWAIT P0, [R6+URZ], R5 ;  /* 0x00000005060075a7 */ /* 0x000e62000800017f */
[----:B------:R-:W-:-:S05]  /*aa30*/  VIADD R0, R0, 0x1 ;  /* 0x0000000100007836 */ /* 0x000fca0000000000 */
[----:B------:R-:W-:-:S04]  /*aa40*/  ISETP.NE.AND P1, PT, R0, 0xa, PT ;  /* 0x0000000a0000780c */ /* 0x000fc80003f25270 */
[----:B------:R-:W-:Y:S02]  /*aa50*/  SEL R2, RZ, 0x1, P1 ;  /* 0x00000001ff027807 */ /* 0x000fe40000800000 */
[----:B------:R-:W-:Y:S02]  /*aa60*/  SEL R0, R0, RZ, P1 ;  /* 0x000000ff00007207 */ /* 0x000fe40000800000 */
[----:B------:R-:W-:Y:S01]  /*aa70*/  LOP3.LUT R2, R7, R2, RZ, 0x3c, !PT ;  /* 0x0000000207027212 */ /* 0x000fe200078e3cff */
[----:B-1----:R-:W-:Y:S06]  /*aa80*/  @!P0 BRA `(.L_x_252) ;  /* 0x0000000400408947 */ /* 0x002fec0003800000 */
.L_x_269:
[----:B------:R-:W-:Y:S01]  /*aa90*/  IMAD R3, R0, 0x8, R3 ;  /* 0x0000000800037824 */ /* 0x000fe200078e0203 */
[----:B------:R-:W-:-:S07]  /*aaa0*/  SHF.L.U32 R0, R2, 0x1f, RZ ;  /* 0x0000001f02007819 */ /* 0x000fce00000006ff */
.L_x_253:
[----:B--2---:R2:W3:Y:S02]  /*aab0*/  SYNCS.PHASECHK.TRANS64.TRYWAIT P0, [R3+URZ], R0 ;  /* 0x00000000030075a7 */ /* 0x0044e4000800017f */
[----:B---3--:R-:W-:Y:S05]  /*aac0*/  @!P0 NANOSLEEP.SYNCS 0x989680 ;  /* 0x009896800000895d */ /* 0x008fea0003900000 */
[----:B------:R-:W3:Y:S02]  /*aad0*/  @!P0 SYNCS.PHASECHK.TRANS64 P0, [R3+URZ], R0 ;  /* 0x00000000030085a7 */ /* 0x000ee4000800007f */
[----:B---3--:R-:W-:Y:S05]  /*aae0*/  @!P0 BRA `(.L_x_253) ;  /* 0xfffffffc00f08947 */ /* 0x008fea000383ffff */
.L_x_242:
[----:B------:R-:W-:Y:S05]  /*aaf0*/  BSYNC B0 ;  /* 0x0000000000007941 */ /* 0x000fea0003800000 */
.L_x_241:
[----:B------:R-:W-:Y:S05]  /*ab00*/  EXIT ;  /* 0x000000000000794d */ /* 0x000fea0003800000 */
.L_x_18:
[----:B---3--:R3:W4:Y:S02]  /*ab10*/  SYNCS.PHASECHK.TRANS64.TRYWAIT P1, [R3+URZ], R0 ;  /* 0x00000000030075a7 */ /* 0x008724000802017f */
[----:B----4-:R-:W-:Y:S05]  /*ab20*/  @!P1 NANOSLEEP.SYNCS 0x989680 ;  /* 0x009896800000995d */ /* 0x010fea0003900000 */
[----:B------:R-:W4:Y:S02]  /*ab30*/  @!P1 SYNCS.PHASECHK.TRANS64 P1, [R3+URZ], R0 ;  /* 0x00000000030095a7 */ /* 0x000f24000802007f */
[----:B----4-:R-:W-:Y:S05]  /*ab40*/  @!P1 BRA `(.L_x_18) ;  /* 0xfffffffc00f09947 */ /* 0x010fea000383ffff */
[----:B------:R-:W-:Y:S05]  /*ab50*/  BRA `(.L_x_17) ;  /* 0xffffff6400e87947 */ /* 0x000fea000383ffff */
.L_x_23:
[----:B-1----:R-:W-:-:S04]  /*ab60*/  IMAD.U32 R4, RZ, RZ, UR8 ;  /* 0x00000008ff047e24 */ /* 0x002fc8000f8e00ff */
[----:B------:R1:W2:Y:S03]  /*ab70*/  SYNCS.PHASECHK.TRANS64.TRYWAIT P1, [R4+URZ], R3 ;  /* 0x00000003040075a7 */ /* 0x0002a6000802017f */
[----:B--2---:R-:W-:Y:S05]  /*ab80*/  @!P1 NANOSLEEP.SYNCS 0x989680 ;  /* 0x009896800000995d */ /* 0x004fea0003900000 */
[----:B------:R-:W2:Y:S02]  /*ab90*/  @!P1 SYNCS.PHASECHK.TRANS64 P1, [R4+URZ], R3 ;  /* 0x00000003040095a7 */ /* 0x000ea4000802007f */
[----:B--2---:R-:W-:Y:S05]  /*aba0*/  @!P1 BRA `(.L_x_23) ;  /* 0xfffffffc00ec9947 */ /* 0x004fea000383ffff */
[----:B------:R-:W-:Y:S05]  /*abb0*/  BRA `(.L_x_22) ;  /* 0xffffff6800b87947 */ /* 0x000fea000383ffff */
.L_x_228:
[----:B------:R-:W-:Y:S01]  /*abc0*/  BSSY B1, `(.L_x_254) ;  /* 0x0000006000017945 */ /* 0x000fe20003800000 */
[----:B------:R-:W-:-:S07]  /*abd0*/  IMAD.MOV.U32 R15, RZ, RZ, -0x1 ;  /* 0xffffffffff0f7424 */ /* 0x000fce00078e00ff */
[----:B------:R-:W-:Y:S05]  /*abe0*/  WARPSYNC.COLLECTIVE R15, `(.L_x_255) ;  /* 0x000000000f0c7348 */ /* 0x000fea0003c00000 */
[----:B------:R-:W-:Y:S02]  /*abf0*/  ELECT P6, UR62, PT ;  /* 0x00000000003e782f */ /* 0x000fe400038c0000 */
[----:B------:R-:W-:Y:S01]  /*ac00*/  MOV R14, UR62 ;  /* 0x0000003e000e7c02 */ /* 0x000fe20008000f00 */
[----:B------:R-:W-:Y:S10]  /*ac10*/  ENDCOLLECTIVE ;  /* 0x000000000000791b */ /* 0x000ff40003800000 */
.L_x_255:
[----:B------:R-:W-:Y:S05]  /*ac20*/  BSYNC B1 ;  /* 0x0000000000017941 */ /* 0x000fea0003800000 */
.L_x_254:
[----:B------:R-:W-:Y:S05]  /*ac30*/  BRA `(.L_x_256) ;  /* 0xffffffec00707947 */ /* 0x000fea000383ffff */
.L_x_231:
[----:B0-----:R0:W1:Y:S02]  /*ac40*/  SYNCS.PHASECHK.TRANS64.TRYWAIT P1, [R14+URZ+0x50], R7 ;  /* 0x000050070e0075a7 */ /* 0x001064000802017f */
[----:B-1----:R-:W-:Y:S05]  /*ac50*/  @!P1 NANOSLEEP.SYNCS 0x989680 ;  /* 0x009896800000995d */ /* 0x002fea0003900000 */
[----:B------:R-:W1:Y:S02]  /*ac60*/  @!P1 SYNCS.PHASECHK.TRANS64 P1, [R14+URZ+0x50], R7 ;  /* 0x000050070e0095a7 */ /* 0x000e64000802007f */
[----:B-1----:R-:W-:Y:S05]  /*ac70*/  @!P1 BRA `(.L_x_231) ;  /* 0xfffffffc00f09947 */ /* 0x002fea000383ffff */
[----:B------:R-:W-:Y:S05]  /*ac80*/  BRA `(.L_x_257) ;  /* 0xffffffec00a47947 */ /* 0x000fea000383ffff */
.L_x_240:
[----:B------:R-:W-:Y:S01]  /*ac90*/  BSSY B0, `(.L_x_258) ;  /* 0x0000006000007945 */ /* 0x000fe20003800000 */
[----:B------:R-:W-:-:S07]  /*aca0*/  IMAD.MOV.U32 R15, RZ, RZ, -0x1 ;  /* 0xffffffffff0f7424 */ /* 0x000fce00078e00ff */
[----:B------:R-:W-:Y:S05]  /*acb0*/  WARPSYNC.COLLECTIVE R15, `(.L_x_259) ;  /* 0x000000000f0c7348 */ /* 0x000fea0003c00000 */
[----:B------:R-:W-:Y:S02]  /*acc0*/  ELECT P6, UR62, PT ;  /* 0x00000000003e782f */ /* 0x000fe400038c0000 */
[----:B------:R-:W-:Y:S01]  /*acd0*/  MOV R14, UR62 ;  /* 0x0000003e000e7c02 */ /* 0x000fe20008000f00 */
[----:B------:R-:W-:Y:S10]  /*ace0*/  ENDCOLLECTIVE ;  /* 0x000000000000791b */ /* 0x000ff40003800000 */
.L_x_259:
[----:B------:R-:W-:Y:S05]  /*acf0*/  BSYNC B0 ;  /* 0x0000000000007941 */ /* 0x000fea0003800000 */
.L_x_258:
[----:B------:R-:W-:Y:S05]  /*ad00*/  BRA `(.L_x_260) ;  /* 0xfffffff400f47947 */ /* 0x000fea000383ffff */
.L_x_244:
[----:B0-----:R0:W1:Y:S02]  /*ad10*/  SYNCS.PHASECHK.TRANS64.TRYWAIT P0, [R7+URZ], R2 ;  /* 0x00000002070075a7 */ /* 0x001064000800017f */
[----:B-1----:R-:W-:Y:S05]  /*ad20*/  @!P0 NANOSLEEP.SYNCS 0x989680 ;  /* 0x009896800000895d */ /* 0x002fea0003900000 */
[----:B------:R-:W1:Y:S02]  /*ad30*/  @!P0 SYNCS.PHASECHK.TRANS64 P0, [R7+URZ], R2 ;  /* 0x00000002070085a7 */ /* 0x000e64000800007f */
[----:B-1----:R-:W-:Y:S05]  /*ad40*/  @!P0 BRA `(.L_x_244) ;  /* 0xfffffffc00f08947 */ /* 0x002fea000383ffff */
[----:B------:R-:W-:Y:S05]  /*ad50*/  BRA `(.L_x_261) ;  /* 0xfffffff800347947 */ /* 0x000fea000383ffff */
.L_x_245:
[----:B0-----:R0:W1:Y:S02]  /*ad60*/  SYNCS.PHASECHK.TRANS64.TRYWAIT P0, [R9+URZ], R4 ;  /* 0x00000004090075a7 */ /* 0x001064000800017f */
[----:B-1----:R-:W-:Y:S05]  /*ad70*/  @!P0 NANOSLEEP.SYNCS 0x989680 ;  /* 0x009896800000895d */ /* 0x002fea0003900000 */
[----:B------:R-:W1:Y:S02]  /*ad80*/  @!P0 SYNCS.PHASECHK.TRANS64 P0, [R9+URZ], R4 ;  /* 0x00000004090085a7 */ /* 0x000e64000800007f */
[----:B-1----:R-:W-:Y:S05]  /*ad90*/  @!P0 BRA `(.L_x_245) ;  /* 0xfffffffc00f08947 */ /* 0x002fea000383ffff */
[----:B------:R-:W-:Y:S05]  /*ada0*/  BRA `(.L_x_262) ;  /* 0xfffffff800447947 */ /* 0x000fea000383ffff */
.L_x_246:
[----:B0-----:R0:W1:Y:S02]  /*adb0*/  SYNCS.PHASECHK.TRANS64.TRYWAIT P0, [R6+URZ], R5 ;  /* 0x00000005060075a7 */ /* 0x001064000800017f */
[----:B-1----:R-:W-:Y:S05]  /*adc0*/  @!P0 NANOSLEEP.SYNCS 0x989680 ;  /* 0x009896800000895d */ /* 0x002fea0003900000 */
[----:B------:R-:W1:Y:S02]  /*add0*/  @!P0 SYNCS.PHASECHK.TRANS64 P0, [R6+URZ], R5 ;  /* 0x00000005060085a7 */ /* 0x000e64000800007f */
[----:B-1----:R-:W-:Y:S05]  /*ade0*/  @!P0 BRA `(.L_x_246) ;  /* 0xfffffffc00f08947 */ /* 0x002fea000383ffff */
[----:B------:R-:W-:Y:S05]  /*adf0*/  BRA `(.L_x_263) ;  /* 0xfffffff800547947 */ /* 0x000fea000383ffff */
.L_x_247:
[----:B0-----:R0:W1:Y:S02]  /*ae00*/  SYNCS.PHASECHK.TRANS64.TRYWAIT P0, [R9+URZ], R4 ;  /* 0x00000004090075a7 */ /* 0x001064000800017f */
[----:B-1----:R-:W-:Y:S05]  /*ae10*/  @!P0 NANOSLEEP.SYNCS 0x989680 ;  /* 0x009896800000895d */ /* 0x002fea0003900000 */
[----:B------:R-:W1:Y:S02]  /*ae20*/  @!P0 SYNCS.PHASECHK.TRANS64 P0, [R9+URZ], R4 ;  /* 0x00000004090085a7 */ /* 0x000e64000800007f */
[----:B-1----:R-:W-:Y:S05]  /*ae30*/  @!P0 BRA `(.L_x_247) ;  /* 0xfffffffc00f08947 */ /* 0x002fea000383ffff */
[----:B------:R-:W-:Y:S05]  /*ae40*/  BRA `(.L_x_264) ;  /* 0xfffffff800647947 */ /* 0x000fea000383ffff */
.L_x_248:
[----:B0-----:R0:W1:Y:S02]  /*ae50*/  SYNCS.PHASECHK.TRANS64.TRYWAIT P0, [R6+URZ], R5 ;  /* 0x00000005060075a7 */ /* 0x001064000800017f */
[----:B-1----:R-:W-:Y:S05]  /*ae60*/  @!P0 NANOSLEEP.SYNCS 0x989680 ;  /* 0x009896800000895d */ /* 0x002fea0003900000 */
[----:B------:R-:W1:Y:S02]  /*ae70*/  @!P0 SYNCS.PHASECHK.TRANS64 P0, [R6+URZ], R5 ;  /* 0x00000005060085a7 */ /* 0x000e64000800007f */
[----:B-1----:R-:W-:Y:S05]  /*ae80*/  @!P0 BRA `(.L_x_248) ;  /* 0xfffffffc00f08947 */ /* 0x002fea000383ffff */
[----:B------:R-:W-:Y:S05]  /*ae90*/  BRA `(.L_x_265) ;  /* 0xfffffff800747947 */ /* 0x000fea000383ffff */
.L_x_249:
[----:B0-----:R0:W1:Y:S02]  /*aea0*/  SYNCS.PHASECHK.TRANS64.TRYWAIT P0, [R9+URZ], R4 ;  /* 0x00000004090075a7 */ /* 0x001064000800017f */
[----:B-1----:R-:W-:Y:S05]  /*aeb0*/  @!P0 NANOSLEEP.SYNCS 0x989680 ;  /* 0x009896800000895d */ /* 0x002fea0003900000 */
[----:B------:R-:W1:Y:S02]  /*aec0*/  @!P0 SYNCS.PHASECHK.TRANS64 P0, [R9+URZ], R4 ;  /* 0x00000004090085a7 */ /* 0x000e64000800007f */
[----:B-1----:R-:W-:Y:S05]  /*aed0*/  @!P0 BRA `(.L_x_249) ;  /* 0xfffffffc00f08947 */ /* 0x002fea000383ffff */
[----:B------:R-:W-:Y:S05]  /*aee0*/  BRA `(.L_x_266) ;  /* 0xfffffff800847947 */ /* 0x000fea000383ffff */
.L_x_250:
[----:B0-----:R0:W1:Y:S02]  /*aef0*/  SYNCS.PHASECHK.TRANS64.TRYWAIT P0, [R6+URZ], R5 ;  /* 0x00000005060075a7 */ /* 0x001064000800017f */
[----:B-1----:R-:W-:Y:S05]  /*af00*/  @!P0 NANOSLEEP.SYNCS 0x989680 ;  /* 0x009896800000895d */ /* 0x002fea0003900000 */
[----:B------:R-:W1:Y:S02]  /*af10*/  @!P0 SYNCS.PHASECHK.TRANS64 P0, [R6+URZ], R5 ;  /* 0x00000005060085a7 */ /* 0x000e64000800007f */
[----:B-1----:R-:W-:Y:S05]  /*af20*/  @!P0 BRA `(.L_x_250) ;  /* 0xfffffffc00f08947 */ /* 0x002fea000383ffff */
[----:B------:R-:W-:Y:S05]  /*af30*/  BRA `(.L_x_267) ;  /* 0xfffffff800947947 */ /* 0x000fea000383ffff */
.L_x_251:
[----:B0-----:R0:W1:Y:S02]  /*af40*/  SYNCS.PHASECHK.TRANS64.TRYWAIT P0, [R9+URZ], R4 ;  /* 0x00000004090075a7 */ /* 0x001064000800017f */
[----:B-1----:R-:W-:Y:S05]  /*af50*/  @!P0 NANOSLEEP.SYNCS 0x989680 ;  /* 0x009896800000895d */ /* 0x002fea0003900000 */
[----:B------:R-:W1:Y:S02]  /*af60*/  @!P0 SYNCS.PHASECHK.TRANS64 P0, [R9+URZ], R4 ;  /* 0x00000004090085a7 */ /* 0x000e64000800007f */
[----:B-1----:R-:W-:Y:S05]  /*af70*/  @!P0 BRA `(.L_x_251) ;  /* 0xfffffffc00f08947 */ /* 0x002fea000383ffff */
[----:B------:R-:W-:Y:S05]  /*af80*/  BRA `(.L_x_268) ;  /* 0xfffffff800a47947 */ /* 0x000fea000383ffff */
.L_x_252:
[----:B-1----:R1:W2:Y:S02]  /*af90*/  SYNCS.PHASECHK.TRANS64.TRYWAIT P0, [R6+URZ], R5 ;  /* 0x00000005060075a7 */ /* 0x0022a4000800017f */
[----:B--2---:R-:W-:Y:S05]  /*afa0*/  @!P0 NANOSLEEP.SYNCS 0x989680 ;  /* 0x009896800000895d */ /* 0x004fea0003900000 */
[----:B------:R-:W2:Y:S02]  /*afb0*/  @!P0 SYNCS.PHASECHK.TRANS64 P0, [R6+URZ], R5 ;  /* 0x00000005060085a7 */ /* 0x000ea4000800007f */
[----:B--2---:R-:W-:Y:S05]  /*afc0*/  @!P0 BRA `(.L_x_252) ;  /* 0xfffffffc00f08947 */ /* 0x004fea000383ffff */
[----:B------:R-:W-:Y:S05]  /*afd0*/  BRA `(.L_x_269) ;  /* 0xfffffff800ac7947 */ /* 0x000fea000383ffff */
.L_x_270:
[----:B------:R-:W-:-:S00]  /*afe0*/  BRA `(.L_x_270) ;  /* 0xfffffffc00fc7947 */ /* 0x000fc0000383ffff */
[----:B------:R-:W-:-:S00]  /*aff0*/  NOP ;  /* 0x0000000000007918 */ /* 0x000fc00000000000 */
        /* <DEDUP_REMOVED lines=8> */
.L_x_271:


//--------------------- .nv.global.init           --------------------------
	.section	.nv.global.init,"aw",@progbits
.nv.global.init:
	.type		$str$22,@object
	.size		$str$22,($str$23 - $str$22)
$str$22:
        /*0000*/ 	.byte	0x6b, 0x5f, 0x74, 0x69, 0x6c, 0x65, 0x5f, 0x63, 0x6f, 0x75, 0x6e, 0x74, 0x20, 0x3e, 0x3d, 0x20
        /*0010*/ 	.byte	0x31, 0x00
	.type		$str$23,@object
	.size		$str$23,(__unnamed_1 - $str$23)
$str$23:
        /*0012*/ 	.byte	0x2f, 0x74, 0x6d, 0x70, 0x2f, 0x63, 0x75, 0x74, 0x6c, 0x61, 0x73, 0x73, 0x5f, 0x73, 0x77, 0x65
        /*0022*/ 	.byte	0x65, 0x70, 0x5f, 0x73, 0x72, 0x63, 0x2f, 0x69, 0x6e, 0x63, 0x6c, 0x75, 0x64, 0x65, 0x2f, 0x63
        /*0032*/ 	.byte	0x75, 0x74, 0x6c, 0x61, 0x73, 0x73, 0x2f, 0x67, 0x65, 0x6d, 0x6d, 0x2f, 0x63, 0x6f, 0x6c, 0x6c
        /*0042*/ 	.byte	0x65, 0x63, 0x74, 0x69, 0x76, 0x65, 0x2f, 0x73, 0x6d, 0x39, 0x30, 0x5f, 0x6d, 0x6d, 0x61, 0x5f
        /*0052*/ 	.byte	0x74, 0x6d, 0x61, 0x5f, 0x67, 0x6d, 0x6d, 0x61, 0x5f, 0x73, 0x73, 0x5f, 0x77, 0x61, 0x72, 0x70
        /*0062*/ 	.byte	0x73, 0x70, 0x65, 0x63, 0x69, 0x61, 0x6c, 0x69, 0x7a, 0x65, 0x64, 0x2e, 0x68, 0x70, 0x70, 0x00
	.type		__unnamed_1,@object
	.size		__unnamed_1,(.L_0 - __unnamed_1)
__unnamed_1:
        /*0072*/ 	.byte	0x76, 0x6f, 0x69, 0x64, 0x20, 0x63, 0x75, 0x74, 0x6c, 0x61, 0x73, 0x73, 0x3a, 0x3a, 0x67, 0x65
        /* <DEDUP_REMOVED lines=179> */
        /*0bb2*/ 	.byte	0x3a, 0x69, 0x64, 0x65, 0x6e, 0x74, 0x69, 0x74, 0x79, 0x5d, 0x00
.L_0:


//--------------------- .nv.shared._ZN7cutlass13device_kernelINS_4gemm6kernel13GemmUniversalIN4cute5tupleIJiiiiEEENS1_10collective13CollectiveMmaINS1_34MainloopSm90TmaGmmaWarpSpecializedILi10ENS5_IJNS4_1CILi1EEESB_SB_EEENS1_35KernelTmaWarpSpecializedCooperativeEEENS5_IJNSA_ILi256EEENSA_ILi96EEENSA_ILi32EEEEEENS_6half_tENS5_IJlSB_lEEESJ_SK_NS4_8TiledMMAINS4_8MMA_AtomIJNS4_4SM904GMMA25MMA_64x96x16_F32F16F16_SSILNSO_5MajorE0ELSQ_0ELNSO_7ScaleInE1ELSR_1EEEEEENS4_6LayoutINS5_IJNSA_ILi2EEESB_SB_EEENS5_IJSB_NSA_ILi0EEESX_EEEEENS5_IJNS4_10UnderscoreES10_S10_EEEEENS4_13SM90_TMA_LOADENS4_14ComposedLayoutINS4_7SwizzleILi2ELi4ELi3EEENS4_18smem_ptr_flag_bitsILi16EEENSU_INS5_IJNSA_ILi8EEESH_EEENS5_IJSH_SB_EEEEEEEvNS4_8identityES13_S1D_vS1E_EENS_8epilogue10collective6detail29Sm90TmaWarpSpecializedAdapterINS1H_15DefaultEpilogueISJ_SK_SK_NS1G_6thread17LinearCombinationISJ_Li1EffLNS1L_9ScaleType4KindE0ELNS_15FloatRoundStyleE2ESJ_EENS1_15EpilogueDefaultEEEEEvvEEEEvNT_6ParamsE --------------------------
	.section	.nv.shared._ZN7cutlass13device_kernelINS_4gemm6kernel13GemmUniversalIN4cute5tupleIJiiiiEEENS1_10collective13CollectiveMmaINS1_34MainloopSm90TmaGmmaWarpSpecializedILi10ENS5_IJNS4_1CILi1EEESB_SB_EEENS1_35KernelTmaWarpSpecializedCooperativeEEENS5_IJNSA_ILi256EEENSA_ILi96EEENSA_ILi32EEEEEENS_6half_tENS5_IJlSB_lEEESJ_SK_NS4_8TiledMMAINS4_8MMA_AtomIJNS4_4SM904GMMA25MMA_64x96x16_F32F16F16_SSILNSO_5MajorE0ELSQ_0ELNSO_7ScaleInE1ELSR_1EEEEEENS4_6LayoutINS5_IJNSA_ILi2EEESB_SB_EEENS5_IJSB_NSA_ILi0EEESX_EEEEENS5_IJNS4_10UnderscoreES10_S10_EEEEENS4_13SM90_TMA_LOADENS4_14ComposedLayoutINS4_7SwizzleILi2ELi4ELi3EEENS4_18smem_ptr_flag_bitsILi16EEENSU_INS5_IJNSA_ILi8EEESH_EEENS5_IJSH_SB_EEEEEEEvNS4_8identityES13_S1D_vS1E_EENS_8epilogue10collective6detail29Sm90TmaWarpSpecializedAdapterINS1H_15DefaultEpilogueISJ_SK_SK_NS1G_6thread17LinearCombinationISJ_Li1EffLNS1L_9ScaleType4KindE0ELNS_15FloatRoundStyleE2ESJ_EENS1_15EpilogueDefaultEEEEEvvEEEEvNT_6ParamsE,"aw",@nobits
	.sectionflags	@""
	.align	16
	.zero		1024


//--------------------- .nv.shared.reserved.0     --------------------------
	.section	.nv.shared.reserved.0,"aw",@nobits
	.weak		__nv_reservedSMEM_offset_0_alias
	.size		__nv_reservedSMEM_offset_0_alias, 0, 0
	.other		__nv_reservedSMEM_offset_0_alias,@"STO_CUDA_RESERVED_SHARED STV_DEFAULT"
__nv_reservedSMEM_offset_0_alias:
	.zero		0


//--------------------- .nv.global                --------------------------
	.section	.nv.global,"aw",@nobits
.nv.global:
	.type		_ZN39_INTERNAL_201715d5_4_k_cu_c43154b6_68264cute1_E,@object
	.size		_ZN39_INTERNAL_201715d5_4_k_cu_c43154b6_68264cute1_E,(_ZN39_INTERNAL_201715d5_4_k_cu_c43154b6_68264cuda3std3__45__cpo6cbeginE - _ZN39_INTERNAL_201715d5_4_k_cu_c43154b6_68264cute1_E)
_ZN39_INTERNAL_201715d5_4_k_cu_c43154b6_68264cute1_E:
	.zero		1
	.type		_ZN39_INTERNAL_201715d5_4_k_cu_c43154b6_68264cuda3std3__45__cpo6cbeginE,@object
	.size		_ZN39_INTERNAL_201715d5_4_k_cu_c43154b6_68264cuda3std3__45__cpo6cbeginE,(_ZN39_INTERNAL_201715d5_4_k_cu_c43154b6_68264cuda3std3__48in_placeE - _ZN39_INTERNAL_201715d5_4_k_cu_c43154b6_68264cuda3std3__45__cpo6cbeginE)
_ZN39_INTERNAL_201715d5_4_k_cu_c43154b6_68264cuda3std3__45__cpo6cbeginE:
	.zero		1
	.type		_ZN39_INTERNAL_201715d5_4_k_cu_c43154b6_68264cuda3std3__48in_placeE,@object
	.size		_ZN39_INTERNAL_201715d5_4_k_cu_c43154b6_68264cuda3std3__48in_placeE,(_ZN39_INTERNAL_201715d5_4_k_cu_c43154b6_68264cuda3std6ranges3__45__cpo9iter_moveE - _ZN39_INTERNAL_201715d5_4_k_cu_c43154b6_68264cuda3std3__48in_placeE)
_ZN39_INTERNAL_201715d5_4_k_cu_c43154b6_68264cuda3std3__48in_placeE:
	.zero		1
	.type		_ZN39_INTERNAL_201715d5_4_k_cu_c43154b6_68264cuda3std6ranges3__45__cpo9iter_moveE,@object
	.size		_ZN39_INTERNAL_201715d5_4_k_cu_c43154b6_68264cuda3std6ranges3__45__cpo9iter_moveE,(_ZN39_INTERNAL_201715d5_4_k_cu_c43154b6_68264cuda3std3__45__cpo5beginE - _ZN39_INTERNAL_201715d5_4_k_cu_c43154b6_68264cuda3std6ranges3__45__cpo9iter_moveE)
_ZN39_INTERNAL_201715d5_4_k_cu_c43154b6_68264cuda3std6ranges3__45__cpo9iter_moveE:
	.zero		1
	.type		_ZN39_INTERNAL_201715d5_4_k_cu_c43154b6_68264cuda3std3__45__cpo5beginE,@object
	.size		_ZN39_INTERNAL_201715d5_4_k_cu_c43154b6_68264cuda3std3__45__cpo5beginE,(_ZN39_INTERNAL_201715d5_4_k_cu_c43154b6_68264cuda3std3__441_GLOBAL__N__201715d5_4_k_cu_c43154b6_68266ignoreE - _ZN39_INTERNAL_201715d5_4_k_cu_c43154b6_68264cuda3std3__45__cpo5beginE)
_ZN39_INTERNAL_201715d5_4_k_cu_c43154b6_68264cuda3std3__45__cpo5beginE:
	.zero		1
	.type		_ZN39_INTERNAL_201715d5_4_k_cu_c43154b6_68264cuda3std3__441_GLOBAL__N__201715d5_4_k_cu_c43154b6_68266ignoreE,@object
	.size		_ZN39_INTERNAL_201715d5_4_k_cu_c43154b6_68264cuda3std3__441_GLOBAL__N__201715d5_4_k_cu_c43154b6_68266ignoreE,(_ZN39_INTERNAL_201715d5_4_k_cu_c43154b6_68264cute7productE - _ZN39_INTERNAL_201715d5_4_k_cu_c43154b6_68264cuda3std3__441_GLOBAL__N__201715d5_4_k_cu_c43154b6_68266ignoreE)
_ZN39_INTERNAL_201715d5_4_k_cu_c43154b6_68264cuda3std3__441_GLOBAL__N__201715d5_4_k_cu_c43154b6_68266ignoreE:
	.zero		1
	.type		_ZN39_INTERNAL_201715d5_4_k_cu_c43154b6_68264cute7productE,@object
	.size		_ZN39_INTERNAL_201715d5_4_k_cu_c43154b6_68264cute7productE,(_ZN39_INTERNAL_201715d5_4_k_cu_c43154b6_68264cuda3std3__45__cpo3endE - _ZN39_INTERNAL_201715d5_4_k_cu_c43154b6_68264cute7productE)
_ZN39_INTERNAL_201715d5_4_k_cu_c43154b6_68264cute7productE:
	.zero		1
	.type		_ZN39_INTERNAL_201715d5_4_k_cu_c43154b6_68264cuda3std3__45__cpo3endE,@object
	.size		_ZN39_INTERNAL_201715d5_4_k_cu_c43154b6_68264cuda3std3__45__cpo3endE,(_ZN39_INTERNAL_201715d5_4_k_cu_c43154b6_68264cuda3std3__419piecewise_constructE - _ZN39_INTERNAL_201715d5_4_k_cu_c43154b6_68264cuda3std3__45__cpo3endE)
_ZN39_INTERNAL_201715d5_4_k_cu_c43154b6_68264cuda3std3__45__cpo3endE:
	.zero		1
	.type		_ZN39_INTERNAL_201715d5_4_k_cu_c43154b6_68264cuda3std3__419piecewise_constructE,@object
	.size		_ZN39_INTERNAL_201715d5_4_k_cu_c43154b6_68264cuda3std3__419piecewise_constructE,(_ZN39_INTERNAL_201715d5_4_k_cu_c43154b6_68264cuda3std3__45__cpo4cendE - _ZN39_INTERNAL_201715d5_4_k_cu_c43154b6_68264cuda3std3__419piecewise_constructE)
_ZN39_INTERNAL_201715d5_4_k_cu_c43154b6_68264cuda3std3__419piecewise_constructE:
	.zero		1
	.type		_ZN39_INTERNAL_201715d5_4_k_cu_c43154b6_68264cuda3std3__45__cpo4cendE,@object
	.size		_ZN39_INTERNAL_201715d5_4_k_cu_c43154b6_68264cuda3std3__45__cpo4cendE,(_ZN39_INTERNAL_201715d5_4_k_cu_c43154b6_68264cuda3std6ranges3__45__cpo4swapE - _ZN39_INTERNAL_201715d5_4_k_cu_c43154b6_68264cuda3std3__45__cpo4cendE)
_ZN39_INTERNAL_201715d5_4_k_cu_c43154b6_68264cuda3std3__45__cpo4cendE:
	.zero		1
	.type		_ZN39_INTERNAL_201715d5_4_k_cu_c43154b6_68264cuda3std6ranges3__45__cpo4swapE,@object
	.size		_ZN39_INTERNAL_201715d5_4_k_cu_c43154b6_68264cuda3std6ranges3__45__cpo4swapE,(.L_8 - _ZN39_INTERNAL_201715d5_4_k_cu_c43154b6_68264cuda3std6ranges3__45__cpo4swapE)
_ZN39_INTERNAL_201715d5_4_k_cu_c43154b6_68264cuda3std6ranges3__45__cpo4swapE:
	.zero		1
.L_8:


//--------------------- .nv.constant0._ZN7cutlass13device_kernelINS_4gemm6kernel13GemmUniversalIN4cute5tupleIJiiiiEEENS1_10collective13CollectiveMmaINS1_34MainloopSm90TmaGmmaWarpSpecializedILi10ENS5_IJNS4_1CILi1EEESB_SB_EEENS1_35KernelTmaWarpSpecializedCooperativeEEENS5_IJNSA_ILi256EEENSA_ILi96EEENSA_ILi32EEEEEENS_6half_tENS5_IJlSB_lEEESJ_SK_NS4_8TiledMMAINS4_8MMA_AtomIJNS4_4SM904GMMA25MMA_64x96x16_F32F16F16_SSILNSO_5MajorE0ELSQ_0ELNSO_7ScaleInE1ELSR_1EEEEEENS4_6LayoutINS5_IJNSA_ILi2EEESB_SB_EEENS5_IJSB_NSA_ILi0EEESX_EEEEENS5_IJNS4_10UnderscoreES10_S10_EEEEENS4_13SM90_TMA_LOADENS4_14ComposedLayoutINS4_7SwizzleILi2ELi4ELi3EEENS4_18smem_ptr_flag_bitsILi16EEENSU_INS5_IJNSA_ILi8EEESH_EEENS5_IJSH_SB_EEEEEEEvNS4_8identityES13_S1D_vS1E_EENS_8epilogue10collective6detail29Sm90TmaWarpSpecializedAdapterINS1H_15DefaultEpilogueISJ_SK_SK_NS1G_6thread17LinearCombinationISJ_Li1EffLNS1L_9ScaleType4KindE0ELNS_15FloatRoundStyleE2ESJ_EENS1_15EpilogueDefaultEEEEEvvEEEEvNT_6ParamsE --------------------------
	.section	.nv.constant0._ZN7cutlass13device_kernelINS_4gemm6kernel13GemmUniversalIN4cute5tupleIJiiiiEEENS1_10collective13CollectiveMmaINS1_34MainloopSm90TmaGmmaWarpSpecializedILi10ENS5_IJNS4_1CILi1EEESB_SB_EEENS1_35KernelTmaWarpSpecializedCooperativeEEENS5_IJNSA_ILi256EEENSA_ILi96EEENSA_ILi32EEEEEENS_6half_tENS5_IJlSB_lEEESJ_SK_NS4_8TiledMMAINS4_8MMA_AtomIJNS4_4SM904GMMA25MMA_64x96x16_F32F16F16_SSILNSO_5MajorE0ELSQ_0ELNSO_7ScaleInE1ELSR_1EEEEEENS4_6LayoutINS5_IJNSA_ILi2EEESB_SB_EEENS5_IJSB_NSA_ILi0EEESX_EEEEENS5_IJNS4_10UnderscoreES10_S10_EEEEENS4_13SM90_TMA_LOADENS4_14ComposedLayoutINS4_7SwizzleILi2ELi4ELi3EEENS4_18smem_ptr_flag_bitsILi16EEENSU_INS5_IJNSA_ILi8EEESH_EEENS5_IJSH_SB_EEEEEEEvNS4_8identityES13_S1D_vS1E_EENS_8epilogue10collective6detail29Sm90TmaWarpSpecializedAdapterINS1H_15DefaultEpilogueISJ_SK_SK_NS1G_6thread17LinearCombinationISJ_Li1EffLNS1L_9ScaleType4KindE0ELNS_15FloatRoundStyleE2ESJ_EENS1_15EpilogueDefaultEEEEEvvEEEEvNT_6ParamsE,"a",@progbits
	.sectionflags	@""
	.align	4
.nv.constant0._ZN7cutlass13device_kernelINS_4gemm6kernel13GemmUniversalIN4cute5tupleIJiiiiEEENS1_10collective13CollectiveMmaINS1_34MainloopSm90TmaGmmaWarpSpecializedILi10ENS5_IJNS4_1CILi1EEESB_SB_EEENS1_35KernelTmaWarpSpecializedCooperativeEEENS5_IJNSA_ILi256EEENSA_ILi96EEENSA_ILi32EEEEEENS_6half_tENS5_IJlSB_lEEESJ_SK_NS4_8TiledMMAINS4_8MMA_AtomIJNS4_4SM904GMMA25MMA_64x96x16_F32F16F16_SSILNSO_5MajorE0ELSQ_0ELNSO_7ScaleInE1ELSR_1EEEEEENS4_6LayoutINS5_IJNSA_ILi2EEESB_SB_EEENS5_IJSB_NSA_ILi0EEESX_EEEEENS5_IJNS4_10UnderscoreES10_S10_EEEEENS4_13SM90_TMA_LOADENS4_14ComposedLayoutINS4_7SwizzleILi2ELi4ELi3EEENS4_18smem_ptr_flag_bitsILi16EEENSU_INS5_IJNSA_ILi8EEESH_EEENS5_IJSH_SB_EEEEEEEvNS4_8identityES13_S1D_vS1E_EENS_8epilogue10collective6detail29Sm90TmaWarpSpecializedAdapterINS1H_15DefaultEpilogueISJ_SK_SK_NS1G_6thread17LinearCombinationISJ_Li1EffLNS1L_9ScaleType4KindE0ELNS_15FloatRoundStyleE2ESJ_EENS1_15EpilogueDefaultEEEEEvvEEEEvNT_6ParamsE:
	.zero		1664


//--------------------- SYMBOLS --------------------------

	.type		.nv.reservedSmem.offset0,@object
	.size		.nv.reservedSmem.offset0,0x4
	.type		__assertfail,@function
